//
// Generated by NVIDIA NVVM Compiler
//
// Compiler Build ID: CL-36424714
// Cuda compilation tools, release 13.0, V13.0.88
// Based on NVVM 20.0.0
//

.version 9.0
.target sm_100
.address_size 64

	// .globl	_Z33permutaciones_shared_register_bigPiiS_S_ii
// _ZZ33permutaciones_shared_register_bigPiiS_S_iiE14num_aleatorios has been demoted
.extern .shared .align 16 .b8 matriz[];

.visible .entry _Z33permutaciones_shared_register_bigPiiS_S_ii(
	.param .u64 .ptr .align 1 _Z33permutaciones_shared_register_bigPiiS_S_ii_param_0,
	.param .u32 _Z33permutaciones_shared_register_bigPiiS_S_ii_param_1,
	.param .u64 .ptr .align 1 _Z33permutaciones_shared_register_bigPiiS_S_ii_param_2,
	.param .u64 .ptr .align 1 _Z33permutaciones_shared_register_bigPiiS_S_ii_param_3,
	.param .u32 _Z33permutaciones_shared_register_bigPiiS_S_ii_param_4,
	.param .u32 _Z33permutaciones_shared_register_bigPiiS_S_ii_param_5
)
{
	.local .align 4 .b8 	__local_depot0[340];
	.reg .b64 	%SP;
	.reg .b64 	%SPL;
	.reg .pred 	%p<39>;
	.reg .b32 	%r<390>;
	.reg .b64 	%rd<143>;
	// demoted variable
	.shared .align 4 .b8 _ZZ33permutaciones_shared_register_bigPiiS_S_iiE14num_aleatorios[16000];
	mov.u64 	%SPL, __local_depot0;
	ld.param.u64 	%rd26, [_Z33permutaciones_shared_register_bigPiiS_S_ii_param_0];
	ld.param.u32 	%r90, [_Z33permutaciones_shared_register_bigPiiS_S_ii_param_1];
	ld.param.u64 	%rd27, [_Z33permutaciones_shared_register_bigPiiS_S_ii_param_2];
	ld.param.u64 	%rd25, [_Z33permutaciones_shared_register_bigPiiS_S_ii_param_3];
	ld.param.u32 	%r91, [_Z33permutaciones_shared_register_bigPiiS_S_ii_param_4];
	ld.param.u32 	%r92, [_Z33permutaciones_shared_register_bigPiiS_S_ii_param_5];
	cvta.to.global.u64 	%rd1, %rd26;
	cvta.to.global.u64 	%rd2, %rd27;
	add.u64 	%rd3, %SPL, 0;
	mov.u32 	%r93, %ctaid.x;
	mov.u32 	%r94, %ntid.x;
	mov.u32 	%r95, %tid.x;
	mad.lo.s32 	%r1, %r93, %r94, %r95;
	setp.gt.u32 	%p1, %r1, 9999;
	@%p1 bra 	$L__BB0_52;
	bar.sync 	0;
	mad.lo.s32 	%r2, %r1, %r90, %r1;
	setp.lt.s32 	%p2, %r91, 1;
	@%p2 bra 	$L__BB0_14;
	add.s32 	%r3, %r92, %r2;
	and.b32  	%r4, %r91, 15;
	setp.lt.u32 	%p3, %r91, 16;
	mov.b32 	%r360, 0;
	@%p3 bra 	$L__BB0_5;
	and.b32  	%r360, %r91, 2147483632;
	neg.s32 	%r358, %r360;
	add.s64 	%rd4, %rd2, 32;
	add.s64 	%rd138, %rd3, 32;
	mov.u32 	%r357, %r3;
$L__BB0_4:
	.pragma "nounroll";
	mul.wide.s32 	%rd29, %r357, 4;
	add.s64 	%rd30, %rd4, %rd29;
	ld.global.u32 	%r97, [%rd30+-32];
	st.local.u32 	[%rd138+-32], %r97;
	ld.global.u32 	%r98, [%rd30+-28];
	st.local.u32 	[%rd138+-28], %r98;
	ld.global.u32 	%r99, [%rd30+-24];
	st.local.u32 	[%rd138+-24], %r99;
	ld.global.u32 	%r100, [%rd30+-20];
	st.local.u32 	[%rd138+-20], %r100;
	ld.global.u32 	%r101, [%rd30+-16];
	st.local.u32 	[%rd138+-16], %r101;
	ld.global.u32 	%r102, [%rd30+-12];
	st.local.u32 	[%rd138+-12], %r102;
	ld.global.u32 	%r103, [%rd30+-8];
	st.local.u32 	[%rd138+-8], %r103;
	ld.global.u32 	%r104, [%rd30+-4];
	st.local.u32 	[%rd138+-4], %r104;
	ld.global.u32 	%r105, [%rd30];
	st.local.u32 	[%rd138], %r105;
	ld.global.u32 	%r106, [%rd30+4];
	st.local.u32 	[%rd138+4], %r106;
	ld.global.u32 	%r107, [%rd30+8];
	st.local.u32 	[%rd138+8], %r107;
	ld.global.u32 	%r108, [%rd30+12];
	st.local.u32 	[%rd138+12], %r108;
	ld.global.u32 	%r109, [%rd30+16];
	st.local.u32 	[%rd138+16], %r109;
	ld.global.u32 	%r110, [%rd30+20];
	st.local.u32 	[%rd138+20], %r110;
	ld.global.u32 	%r111, [%rd30+24];
	st.local.u32 	[%rd138+24], %r111;
	ld.global.u32 	%r112, [%rd30+28];
	st.local.u32 	[%rd138+28], %r112;
	add.s32 	%r358, %r358, 16;
	add.s32 	%r357, %r357, 16;
	add.s64 	%rd138, %rd138, 64;
	setp.ne.s32 	%p4, %r358, 0;
	@%p4 bra 	$L__BB0_4;
$L__BB0_5:
	setp.eq.s32 	%p5, %r4, 0;
	@%p5 bra 	$L__BB0_14;
	and.b32  	%r12, %r91, 7;
	setp.lt.u32 	%p6, %r4, 8;
	@%p6 bra 	$L__BB0_8;
	add.s32 	%r113, %r3, %r360;
	mul.wide.s32 	%rd31, %r113, 4;
	add.s64 	%rd32, %rd2, %rd31;
	ld.global.u32 	%r114, [%rd32];
	mul.wide.u32 	%rd33, %r360, 4;
	add.s64 	%rd34, %rd3, %rd33;
	st.local.u32 	[%rd34], %r114;
	ld.global.u32 	%r115, [%rd32+4];
	st.local.u32 	[%rd34+4], %r115;
	ld.global.u32 	%r116, [%rd32+8];
	st.local.u32 	[%rd34+8], %r116;
	ld.global.u32 	%r117, [%rd32+12];
	st.local.u32 	[%rd34+12], %r117;
	ld.global.u32 	%r118, [%rd32+16];
	st.local.u32 	[%rd34+16], %r118;
	ld.global.u32 	%r119, [%rd32+20];
	st.local.u32 	[%rd34+20], %r119;
	ld.global.u32 	%r120, [%rd32+24];
	st.local.u32 	[%rd34+24], %r120;
	ld.global.u32 	%r121, [%rd32+28];
	st.local.u32 	[%rd34+28], %r121;
	add.s32 	%r360, %r360, 8;
$L__BB0_8:
	setp.eq.s32 	%p7, %r12, 0;
	@%p7 bra 	$L__BB0_14;
	and.b32  	%r15, %r91, 3;
	setp.lt.u32 	%p8, %r12, 4;
	@%p8 bra 	$L__BB0_11;
	add.s32 	%r122, %r3, %r360;
	mul.wide.s32 	%rd35, %r122, 4;
	add.s64 	%rd36, %rd2, %rd35;
	ld.global.u32 	%r123, [%rd36];
	mul.wide.u32 	%rd37, %r360, 4;
	add.s64 	%rd38, %rd3, %rd37;
	st.local.u32 	[%rd38], %r123;
	ld.global.u32 	%r124, [%rd36+4];
	st.local.u32 	[%rd38+4], %r124;
	ld.global.u32 	%r125, [%rd36+8];
	st.local.u32 	[%rd38+8], %r125;
	ld.global.u32 	%r126, [%rd36+12];
	st.local.u32 	[%rd38+12], %r126;
	add.s32 	%r360, %r360, 4;
$L__BB0_11:
	setp.eq.s32 	%p9, %r15, 0;
	@%p9 bra 	$L__BB0_14;
	mul.wide.u32 	%rd39, %r360, 4;
	add.s64 	%rd139, %rd3, %rd39;
	add.s32 	%r127, %r360, %r92;
	add.s32 	%r363, %r127, %r2;
	neg.s32 	%r362, %r15;
$L__BB0_13:
	.pragma "nounroll";
	mul.wide.s32 	%rd40, %r363, 4;
	add.s64 	%rd41, %rd2, %rd40;
	ld.global.u32 	%r128, [%rd41];
	st.local.u32 	[%rd139], %r128;
	add.s64 	%rd139, %rd139, 4;
	add.s32 	%r363, %r363, 1;
	add.s32 	%r362, %r362, 1;
	setp.ne.s32 	%p10, %r362, 0;
	@%p10 bra 	$L__BB0_13;
$L__BB0_14:
	bar.sync 	0;
	cvta.to.global.u64 	%rd11, %rd25;
	mov.b32 	%r364, 0;
	mov.u32 	%r132, _ZZ33permutaciones_shared_register_bigPiiS_S_iiE14num_aleatorios;
$L__BB0_15:
	mul.wide.u32 	%rd42, %r364, 4;
	add.s64 	%rd43, %rd11, %rd42;
	ld.global.u32 	%r130, [%rd43];
	shl.b32 	%r131, %r364, 2;
	add.s32 	%r133, %r132, %r131;
	st.shared.u32 	[%r133], %r130;
	ld.global.u32 	%r134, [%rd43+4];
	st.shared.u32 	[%r133+4], %r134;
	ld.global.u32 	%r135, [%rd43+8];
	st.shared.u32 	[%r133+8], %r135;
	ld.global.u32 	%r136, [%rd43+12];
	st.shared.u32 	[%r133+12], %r136;
	ld.global.u32 	%r137, [%rd43+16];
	st.shared.u32 	[%r133+16], %r137;
	ld.global.u32 	%r138, [%rd43+20];
	st.shared.u32 	[%r133+20], %r138;
	ld.global.u32 	%r139, [%rd43+24];
	st.shared.u32 	[%r133+24], %r139;
	ld.global.u32 	%r140, [%rd43+28];
	st.shared.u32 	[%r133+28], %r140;
	ld.global.u32 	%r141, [%rd43+32];
	st.shared.u32 	[%r133+32], %r141;
	ld.global.u32 	%r142, [%rd43+36];
	st.shared.u32 	[%r133+36], %r142;
	ld.global.u32 	%r143, [%rd43+40];
	st.shared.u32 	[%r133+40], %r143;
	ld.global.u32 	%r144, [%rd43+44];
	st.shared.u32 	[%r133+44], %r144;
	ld.global.u32 	%r145, [%rd43+48];
	st.shared.u32 	[%r133+48], %r145;
	ld.global.u32 	%r146, [%rd43+52];
	st.shared.u32 	[%r133+52], %r146;
	ld.global.u32 	%r147, [%rd43+56];
	st.shared.u32 	[%r133+56], %r147;
	ld.global.u32 	%r148, [%rd43+60];
	st.shared.u32 	[%r133+60], %r148;
	ld.global.u32 	%r149, [%rd43+64];
	st.shared.u32 	[%r133+64], %r149;
	ld.global.u32 	%r150, [%rd43+68];
	st.shared.u32 	[%r133+68], %r150;
	ld.global.u32 	%r151, [%rd43+72];
	st.shared.u32 	[%r133+72], %r151;
	ld.global.u32 	%r152, [%rd43+76];
	st.shared.u32 	[%r133+76], %r152;
	ld.global.u32 	%r153, [%rd43+80];
	st.shared.u32 	[%r133+80], %r153;
	ld.global.u32 	%r154, [%rd43+84];
	st.shared.u32 	[%r133+84], %r154;
	ld.global.u32 	%r155, [%rd43+88];
	st.shared.u32 	[%r133+88], %r155;
	ld.global.u32 	%r156, [%rd43+92];
	st.shared.u32 	[%r133+92], %r156;
	ld.global.u32 	%r157, [%rd43+96];
	st.shared.u32 	[%r133+96], %r157;
	ld.global.u32 	%r158, [%rd43+100];
	st.shared.u32 	[%r133+100], %r158;
	ld.global.u32 	%r159, [%rd43+104];
	st.shared.u32 	[%r133+104], %r159;
	ld.global.u32 	%r160, [%rd43+108];
	st.shared.u32 	[%r133+108], %r160;
	ld.global.u32 	%r161, [%rd43+112];
	st.shared.u32 	[%r133+112], %r161;
	ld.global.u32 	%r162, [%rd43+116];
	st.shared.u32 	[%r133+116], %r162;
	ld.global.u32 	%r163, [%rd43+120];
	st.shared.u32 	[%r133+120], %r163;
	ld.global.u32 	%r164, [%rd43+124];
	st.shared.u32 	[%r133+124], %r164;
	add.s32 	%r364, %r364, 32;
	setp.ne.s32 	%p11, %r364, 4000;
	@%p11 bra 	$L__BB0_15;
	bar.sync 	0;
	add.s32 	%r26, %r91, -1;
	and.b32  	%r167, %r26, 15;
	add.s32 	%r27, %r167, -1;
	add.s32 	%r168, %r91, 7;
	and.b32  	%r169, %r168, 7;
	add.s32 	%r28, %r169, -1;
	and.b32  	%r29, %r168, 3;
	mov.b32 	%r366, 99999999;
	mov.b32 	%r365, 0;
$L__BB0_17:
	setp.lt.s32 	%p12, %r91, 2;
	bar.sync 	0;
	shl.b32 	%r171, %r365, 1;
	rem.s32 	%r172, %r171, %r91;
	shl.b32 	%r173, %r172, 2;
	mov.u32 	%r174, _ZZ33permutaciones_shared_register_bigPiiS_S_iiE14num_aleatorios;
	add.s32 	%r175, %r174, %r173;
	ld.shared.u32 	%r176, [%r175];
	rem.u32 	%r177, %r176, %r91;
	or.b32  	%r32, %r171, 1;
	rem.s32 	%r178, %r32, %r91;
	shl.b32 	%r179, %r178, 2;
	add.s32 	%r180, %r174, %r179;
	ld.shared.u32 	%r181, [%r180];
	rem.u32 	%r182, %r181, %r91;
	mul.wide.s32 	%rd44, %r177, 4;
	add.s64 	%rd12, %rd3, %rd44;
	ld.local.u32 	%r33, [%rd12];
	mul.wide.s32 	%rd45, %r182, 4;
	add.s64 	%rd13, %rd3, %rd45;
	ld.local.u32 	%r34, [%rd13];
	st.local.u32 	[%rd12], %r34;
	st.local.u32 	[%rd13], %r33;
	mov.b32 	%r379, 0;
	@%p12 bra 	$L__BB0_31;
	add.s32 	%r185, %r91, -2;
	setp.lt.u32 	%p13, %r185, 15;
	mov.b32 	%r374, 0;
	mov.u32 	%r379, %r374;
	@%p13 bra 	$L__BB0_21;
	add.s64 	%rd140, %rd3, 32;
	and.b32  	%r187, %r26, -16;
	neg.s32 	%r367, %r187;
	ld.local.u32 	%r368, [%rd3];
	mov.b32 	%r379, 0;
$L__BB0_20:
	.pragma "nounroll";
	and.b32  	%r374, %r26, -16;
	ld.local.u32 	%r188, [%rd140+-28];
	mad.lo.s32 	%r189, %r368, %r90, %r188;
	mul.wide.u32 	%rd46, %r189, 4;
	add.s64 	%rd47, %rd1, %rd46;
	ld.global.u32 	%r190, [%rd47];
	add.s32 	%r191, %r190, %r379;
	ld.local.u32 	%r192, [%rd140+-24];
	mad.lo.s32 	%r193, %r188, %r90, %r192;
	mul.wide.u32 	%rd48, %r193, 4;
	add.s64 	%rd49, %rd1, %rd48;
	ld.global.u32 	%r194, [%rd49];
	add.s32 	%r195, %r194, %r191;
	ld.local.u32 	%r196, [%rd140+-20];
	mad.lo.s32 	%r197, %r192, %r90, %r196;
	mul.wide.u32 	%rd50, %r197, 4;
	add.s64 	%rd51, %rd1, %rd50;
	ld.global.u32 	%r198, [%rd51];
	add.s32 	%r199, %r198, %r195;
	ld.local.u32 	%r200, [%rd140+-16];
	mad.lo.s32 	%r201, %r196, %r90, %r200;
	mul.wide.u32 	%rd52, %r201, 4;
	add.s64 	%rd53, %rd1, %rd52;
	ld.global.u32 	%r202, [%rd53];
	add.s32 	%r203, %r202, %r199;
	ld.local.u32 	%r204, [%rd140+-12];
	mad.lo.s32 	%r205, %r200, %r90, %r204;
	mul.wide.u32 	%rd54, %r205, 4;
	add.s64 	%rd55, %rd1, %rd54;
	ld.global.u32 	%r206, [%rd55];
	add.s32 	%r207, %r206, %r203;
	ld.local.u32 	%r208, [%rd140+-8];
	mad.lo.s32 	%r209, %r204, %r90, %r208;
	mul.wide.u32 	%rd56, %r209, 4;
	add.s64 	%rd57, %rd1, %rd56;
	ld.global.u32 	%r210, [%rd57];
	add.s32 	%r211, %r210, %r207;
	ld.local.u32 	%r212, [%rd140+-4];
	mad.lo.s32 	%r213, %r208, %r90, %r212;
	mul.wide.u32 	%rd58, %r213, 4;
	add.s64 	%rd59, %rd1, %rd58;
	ld.global.u32 	%r214, [%rd59];
	add.s32 	%r215, %r214, %r211;
	ld.local.u32 	%r216, [%rd140];
	mad.lo.s32 	%r217, %r212, %r90, %r216;
	mul.wide.u32 	%rd60, %r217, 4;
	add.s64 	%rd61, %rd1, %rd60;
	ld.global.u32 	%r218, [%rd61];
	add.s32 	%r219, %r218, %r215;
	ld.local.u32 	%r220, [%rd140+4];
	mad.lo.s32 	%r221, %r216, %r90, %r220;
	mul.wide.u32 	%rd62, %r221, 4;
	add.s64 	%rd63, %rd1, %rd62;
	ld.global.u32 	%r222, [%rd63];
	add.s32 	%r223, %r222, %r219;
	ld.local.u32 	%r224, [%rd140+8];
	mad.lo.s32 	%r225, %r220, %r90, %r224;
	mul.wide.u32 	%rd64, %r225, 4;
	add.s64 	%rd65, %rd1, %rd64;
	ld.global.u32 	%r226, [%rd65];
	add.s32 	%r227, %r226, %r223;
	ld.local.u32 	%r228, [%rd140+12];
	mad.lo.s32 	%r229, %r224, %r90, %r228;
	mul.wide.u32 	%rd66, %r229, 4;
	add.s64 	%rd67, %rd1, %rd66;
	ld.global.u32 	%r230, [%rd67];
	add.s32 	%r231, %r230, %r227;
	ld.local.u32 	%r232, [%rd140+16];
	mad.lo.s32 	%r233, %r228, %r90, %r232;
	mul.wide.u32 	%rd68, %r233, 4;
	add.s64 	%rd69, %rd1, %rd68;
	ld.global.u32 	%r234, [%rd69];
	add.s32 	%r235, %r234, %r231;
	ld.local.u32 	%r236, [%rd140+20];
	mad.lo.s32 	%r237, %r232, %r90, %r236;
	mul.wide.u32 	%rd70, %r237, 4;
	add.s64 	%rd71, %rd1, %rd70;
	ld.global.u32 	%r238, [%rd71];
	add.s32 	%r239, %r238, %r235;
	ld.local.u32 	%r240, [%rd140+24];
	mad.lo.s32 	%r241, %r236, %r90, %r240;
	mul.wide.u32 	%rd72, %r241, 4;
	add.s64 	%rd73, %rd1, %rd72;
	ld.global.u32 	%r242, [%rd73];
	add.s32 	%r243, %r242, %r239;
	ld.local.u32 	%r244, [%rd140+28];
	mad.lo.s32 	%r245, %r240, %r90, %r244;
	mul.wide.u32 	%rd74, %r245, 4;
	add.s64 	%rd75, %rd1, %rd74;
	ld.global.u32 	%r246, [%rd75];
	add.s32 	%r247, %r246, %r243;
	ld.local.u32 	%r368, [%rd140+32];
	mad.lo.s32 	%r248, %r244, %r90, %r368;
	mul.wide.u32 	%rd76, %r248, 4;
	add.s64 	%rd77, %rd1, %rd76;
	ld.global.u32 	%r249, [%rd77];
	add.s32 	%r379, %r249, %r247;
	add.s32 	%r367, %r367, 16;
	add.s64 	%rd140, %rd140, 64;
	setp.ne.s32 	%p14, %r367, 0;
	@%p14 bra 	$L__BB0_20;
$L__BB0_21:
	and.b32  	%r250, %r26, 15;
	setp.eq.s32 	%p15, %r250, 0;
	@%p15 bra 	$L__BB0_31;
	setp.lt.u32 	%p16, %r27, 7;
	@%p16 bra 	$L__BB0_24;
	mul.wide.u32 	%rd78, %r374, 4;
	add.s64 	%rd79, %rd3, %rd78;
	ld.local.u32 	%r252, [%rd79];
	ld.local.u32 	%r253, [%rd79+4];
	mad.lo.s32 	%r254, %r252, %r90, %r253;
	mul.wide.u32 	%rd80, %r254, 4;
	add.s64 	%rd81, %rd1, %rd80;
	ld.global.u32 	%r255, [%rd81];
	add.s32 	%r256, %r255, %r379;
	ld.local.u32 	%r257, [%rd79+8];
	mad.lo.s32 	%r258, %r253, %r90, %r257;
	mul.wide.u32 	%rd82, %r258, 4;
	add.s64 	%rd83, %rd1, %rd82;
	ld.global.u32 	%r259, [%rd83];
	add.s32 	%r260, %r259, %r256;
	ld.local.u32 	%r261, [%rd79+12];
	mad.lo.s32 	%r262, %r257, %r90, %r261;
	mul.wide.u32 	%rd84, %r262, 4;
	add.s64 	%rd85, %rd1, %rd84;
	ld.global.u32 	%r263, [%rd85];
	add.s32 	%r264, %r263, %r260;
	ld.local.u32 	%r265, [%rd79+16];
	mad.lo.s32 	%r266, %r261, %r90, %r265;
	mul.wide.u32 	%rd86, %r266, 4;
	add.s64 	%rd87, %rd1, %rd86;
	ld.global.u32 	%r267, [%rd87];
	add.s32 	%r268, %r267, %r264;
	ld.local.u32 	%r269, [%rd79+20];
	mad.lo.s32 	%r270, %r265, %r90, %r269;
	mul.wide.u32 	%rd88, %r270, 4;
	add.s64 	%rd89, %rd1, %rd88;
	ld.global.u32 	%r271, [%rd89];
	add.s32 	%r272, %r271, %r268;
	ld.local.u32 	%r273, [%rd79+24];
	mad.lo.s32 	%r274, %r269, %r90, %r273;
	mul.wide.u32 	%rd90, %r274, 4;
	add.s64 	%rd91, %rd1, %rd90;
	ld.global.u32 	%r275, [%rd91];
	add.s32 	%r276, %r275, %r272;
	ld.local.u32 	%r277, [%rd79+28];
	mad.lo.s32 	%r278, %r273, %r90, %r277;
	mul.wide.u32 	%rd92, %r278, 4;
	add.s64 	%rd93, %rd1, %rd92;
	ld.global.u32 	%r279, [%rd93];
	add.s32 	%r280, %r279, %r276;
	add.s32 	%r374, %r374, 8;
	ld.local.u32 	%r281, [%rd79+32];
	mad.lo.s32 	%r282, %r277, %r90, %r281;
	mul.wide.u32 	%rd94, %r282, 4;
	add.s64 	%rd95, %rd1, %rd94;
	ld.global.u32 	%r283, [%rd95];
	add.s32 	%r379, %r283, %r280;
$L__BB0_24:
	add.s32 	%r284, %r91, -1;
	and.b32  	%r285, %r284, 7;
	setp.eq.s32 	%p17, %r285, 0;
	@%p17 bra 	$L__BB0_31;
	setp.lt.u32 	%p18, %r28, 3;
	@%p18 bra 	$L__BB0_27;
	mul.wide.u32 	%rd96, %r374, 4;
	add.s64 	%rd97, %rd3, %rd96;
	ld.local.u32 	%r287, [%rd97];
	ld.local.u32 	%r288, [%rd97+4];
	mad.lo.s32 	%r289, %r287, %r90, %r288;
	mul.wide.u32 	%rd98, %r289, 4;
	add.s64 	%rd99, %rd1, %rd98;
	ld.global.u32 	%r290, [%rd99];
	add.s32 	%r291, %r290, %r379;
	ld.local.u32 	%r292, [%rd97+8];
	mad.lo.s32 	%r293, %r288, %r90, %r292;
	mul.wide.u32 	%rd100, %r293, 4;
	add.s64 	%rd101, %rd1, %rd100;
	ld.global.u32 	%r294, [%rd101];
	add.s32 	%r295, %r294, %r291;
	ld.local.u32 	%r296, [%rd97+12];
	mad.lo.s32 	%r297, %r292, %r90, %r296;
	mul.wide.u32 	%rd102, %r297, 4;
	add.s64 	%rd103, %rd1, %rd102;
	ld.global.u32 	%r298, [%rd103];
	add.s32 	%r299, %r298, %r295;
	add.s32 	%r374, %r374, 4;
	ld.local.u32 	%r300, [%rd97+16];
	mad.lo.s32 	%r301, %r296, %r90, %r300;
	mul.wide.u32 	%rd104, %r301, 4;
	add.s64 	%rd105, %rd1, %rd104;
	ld.global.u32 	%r302, [%rd105];
	add.s32 	%r379, %r302, %r299;
$L__BB0_27:
	setp.eq.s32 	%p19, %r29, 0;
	@%p19 bra 	$L__BB0_31;
	setp.eq.s32 	%p20, %r29, 1;
	mul.wide.u32 	%rd106, %r374, 4;
	add.s64 	%rd17, %rd3, %rd106;
	ld.local.u32 	%r303, [%rd17];
	ld.local.u32 	%r57, [%rd17+4];
	mad.lo.s32 	%r304, %r303, %r90, %r57;
	mul.wide.u32 	%rd107, %r304, 4;
	add.s64 	%rd108, %rd1, %rd107;
	ld.global.u32 	%r305, [%rd108];
	add.s32 	%r379, %r305, %r379;
	@%p20 bra 	$L__BB0_31;
	setp.eq.s32 	%p21, %r29, 2;
	ld.local.u32 	%r59, [%rd17+8];
	mad.lo.s32 	%r306, %r57, %r90, %r59;
	mul.wide.u32 	%rd109, %r306, 4;
	add.s64 	%rd110, %rd1, %rd109;
	ld.global.u32 	%r307, [%rd110];
	add.s32 	%r379, %r307, %r379;
	@%p21 bra 	$L__BB0_31;
	ld.local.u32 	%r308, [%rd17+12];
	mad.lo.s32 	%r309, %r59, %r90, %r308;
	mul.wide.u32 	%rd111, %r309, 4;
	add.s64 	%rd112, %rd1, %rd111;
	ld.global.u32 	%r310, [%rd112];
	add.s32 	%r379, %r310, %r379;
$L__BB0_31:
	setp.lt.s32 	%p22, %r379, %r366;
	@%p22 bra 	$L__BB0_33;
	st.local.u32 	[%rd12], %r33;
	st.local.u32 	[%rd13], %r34;
	mov.u32 	%r379, %r366;
$L__BB0_33:
	sub.s32 	%r365, %r32, %r365;
	setp.ne.s32 	%p23, %r365, 90000;
	mov.u32 	%r366, %r379;
	@%p23 bra 	$L__BB0_17;
	setp.lt.s32 	%p24, %r91, 1;
	bar.sync 	0;
	@%p24 bra 	$L__BB0_47;
	add.s32 	%r65, %r92, %r2;
	and.b32  	%r66, %r91, 15;
	setp.lt.u32 	%p25, %r91, 16;
	mov.b32 	%r384, 0;
	@%p25 bra 	$L__BB0_38;
	add.s64 	%rd141, %rd3, 32;
	and.b32  	%r384, %r91, 2147483632;
	neg.s32 	%r382, %r384;
	add.s64 	%rd19, %rd2, 32;
	mov.u32 	%r381, %r65;
$L__BB0_37:
	.pragma "nounroll";
	mul.wide.s32 	%rd113, %r381, 4;
	add.s64 	%rd114, %rd19, %rd113;
	ld.local.u32 	%r312, [%rd141+-32];
	st.global.u32 	[%rd114+-32], %r312;
	ld.local.u32 	%r313, [%rd141+-28];
	st.global.u32 	[%rd114+-28], %r313;
	ld.local.u32 	%r314, [%rd141+-24];
	st.global.u32 	[%rd114+-24], %r314;
	ld.local.u32 	%r315, [%rd141+-20];
	st.global.u32 	[%rd114+-20], %r315;
	ld.local.u32 	%r316, [%rd141+-16];
	st.global.u32 	[%rd114+-16], %r316;
	ld.local.u32 	%r317, [%rd141+-12];
	st.global.u32 	[%rd114+-12], %r317;
	ld.local.u32 	%r318, [%rd141+-8];
	st.global.u32 	[%rd114+-8], %r318;
	ld.local.u32 	%r319, [%rd141+-4];
	st.global.u32 	[%rd114+-4], %r319;
	ld.local.u32 	%r320, [%rd141];
	st.global.u32 	[%rd114], %r320;
	ld.local.u32 	%r321, [%rd141+4];
	st.global.u32 	[%rd114+4], %r321;
	ld.local.u32 	%r322, [%rd141+8];
	st.global.u32 	[%rd114+8], %r322;
	ld.local.u32 	%r323, [%rd141+12];
	st.global.u32 	[%rd114+12], %r323;
	ld.local.u32 	%r324, [%rd141+16];
	st.global.u32 	[%rd114+16], %r324;
	ld.local.u32 	%r325, [%rd141+20];
	st.global.u32 	[%rd114+20], %r325;
	ld.local.u32 	%r326, [%rd141+24];
	st.global.u32 	[%rd114+24], %r326;
	ld.local.u32 	%r327, [%rd141+28];
	st.global.u32 	[%rd114+28], %r327;
	add.s32 	%r382, %r382, 16;
	add.s32 	%r381, %r381, 16;
	add.s64 	%rd141, %rd141, 64;
	setp.ne.s32 	%p26, %r382, 0;
	@%p26 bra 	$L__BB0_37;
$L__BB0_38:
	setp.eq.s32 	%p27, %r66, 0;
	@%p27 bra 	$L__BB0_47;
	and.b32  	%r74, %r91, 7;
	setp.lt.u32 	%p28, %r66, 8;
	@%p28 bra 	$L__BB0_41;
	mul.wide.u32 	%rd115, %r384, 4;
	add.s64 	%rd116, %rd3, %rd115;
	ld.local.u32 	%r328, [%rd116];
	add.s32 	%r329, %r65, %r384;
	mul.wide.s32 	%rd117, %r329, 4;
	add.s64 	%rd118, %rd2, %rd117;
	st.global.u32 	[%rd118], %r328;
	ld.local.u32 	%r330, [%rd116+4];
	st.global.u32 	[%rd118+4], %r330;
	ld.local.u32 	%r331, [%rd116+8];
	st.global.u32 	[%rd118+8], %r331;
	ld.local.u32 	%r332, [%rd116+12];
	st.global.u32 	[%rd118+12], %r332;
	ld.local.u32 	%r333, [%rd116+16];
	st.global.u32 	[%rd118+16], %r333;
	ld.local.u32 	%r334, [%rd116+20];
	st.global.u32 	[%rd118+20], %r334;
	ld.local.u32 	%r335, [%rd116+24];
	st.global.u32 	[%rd118+24], %r335;
	ld.local.u32 	%r336, [%rd116+28];
	st.global.u32 	[%rd118+28], %r336;
	add.s32 	%r384, %r384, 8;
$L__BB0_41:
	setp.eq.s32 	%p29, %r74, 0;
	@%p29 bra 	$L__BB0_47;
	and.b32  	%r77, %r91, 3;
	setp.lt.u32 	%p30, %r74, 4;
	@%p30 bra 	$L__BB0_44;
	mul.wide.u32 	%rd119, %r384, 4;
	add.s64 	%rd120, %rd3, %rd119;
	ld.local.u32 	%r337, [%rd120];
	add.s32 	%r338, %r65, %r384;
	mul.wide.s32 	%rd121, %r338, 4;
	add.s64 	%rd122, %rd2, %rd121;
	st.global.u32 	[%rd122], %r337;
	ld.local.u32 	%r339, [%rd120+4];
	st.global.u32 	[%rd122+4], %r339;
	ld.local.u32 	%r340, [%rd120+8];
	st.global.u32 	[%rd122+8], %r340;
	ld.local.u32 	%r341, [%rd120+12];
	st.global.u32 	[%rd122+12], %r341;
	add.s32 	%r384, %r384, 4;
$L__BB0_44:
	setp.eq.s32 	%p31, %r77, 0;
	@%p31 bra 	$L__BB0_47;
	add.s32 	%r342, %r384, %r92;
	add.s32 	%r387, %r342, %r2;
	mul.wide.u32 	%rd123, %r384, 4;
	add.s64 	%rd142, %rd3, %rd123;
	neg.s32 	%r386, %r77;
$L__BB0_46:
	.pragma "nounroll";
	mul.wide.s32 	%rd124, %r387, 4;
	add.s64 	%rd125, %rd2, %rd124;
	ld.local.u32 	%r343, [%rd142];
	st.global.u32 	[%rd125], %r343;
	add.s32 	%r387, %r387, 1;
	add.s64 	%rd142, %rd142, 4;
	add.s32 	%r386, %r386, 1;
	setp.ne.s32 	%p32, %r386, 0;
	@%p32 bra 	$L__BB0_46;
$L__BB0_47:
	setp.lt.s32 	%p33, %r92, 1;
	setp.lt.s32 	%p34, %r91, 84;
	or.pred  	%p35, %p34, %p33;
	@%p35 bra 	$L__BB0_49;
	add.s32 	%r344, %r2, %r92;
	add.s32 	%r345, %r344, 85;
	mul.wide.s32 	%rd126, %r345, 4;
	add.s64 	%rd127, %rd2, %rd126;
	ld.global.u32 	%r346, [%rd127];
	ld.local.u32 	%r347, [%rd3];
	mad.lo.s32 	%r348, %r346, %r90, %r347;
	mul.wide.u32 	%rd128, %r348, 4;
	add.s64 	%rd129, %rd1, %rd128;
	ld.global.u32 	%r349, [%rd129];
	add.s32 	%r379, %r349, %r379;
$L__BB0_49:
	setp.gt.s32 	%p36, %r91, 84;
	setp.eq.s32 	%p37, %r92, 0;
	or.pred  	%p38, %p36, %p37;
	@%p38 bra 	$L__BB0_51;
	mul.wide.s32 	%rd130, %r26, 4;
	add.s64 	%rd131, %rd3, %rd130;
	ld.local.u32 	%r350, [%rd131];
	mul.wide.s32 	%rd132, %r2, 4;
	add.s64 	%rd133, %rd2, %rd132;
	ld.global.u32 	%r351, [%rd133];
	mad.lo.s32 	%r352, %r350, %r90, %r351;
	mul.wide.u32 	%rd134, %r352, 4;
	add.s64 	%rd135, %rd1, %rd134;
	ld.global.u32 	%r353, [%rd135];
	add.s32 	%r379, %r353, %r379;
$L__BB0_51:
	add.s32 	%r354, %r2, %r90;
	mul.wide.s32 	%rd136, %r354, 4;
	add.s64 	%rd137, %rd2, %rd136;
	ld.global.u32 	%r355, [%rd137];
	add.s32 	%r356, %r355, %r379;
	st.global.u32 	[%rd137], %r356;
$L__BB0_52:
	ret;

}
	// .globl	_Z13permutacionesPiiS_S_
.visible .entry _Z13permutacionesPiiS_S_(
	.param .u64 .ptr .align 1 _Z13permutacionesPiiS_S__param_0,
	.param .u32 _Z13permutacionesPiiS_S__param_1,
	.param .u64 .ptr .align 1 _Z13permutacionesPiiS_S__param_2,
	.param .u64 .ptr .align 1 _Z13permutacionesPiiS_S__param_3
)
{
	.reg .pred 	%p<12>;
	.reg .b32 	%r<142>;
	.reg .b64 	%rd<58>;

	ld.param.u64 	%rd6, [_Z13permutacionesPiiS_S__param_0];
	ld.param.u32 	%r38, [_Z13permutacionesPiiS_S__param_1];
	ld.param.u64 	%rd7, [_Z13permutacionesPiiS_S__param_2];
	cvta.to.global.u64 	%rd1, %rd6;
	cvta.to.global.u64 	%rd2, %rd7;
	mov.u32 	%r39, %ctaid.x;
	mov.u32 	%r40, %ntid.x;
	mov.u32 	%r41, %tid.x;
	mad.lo.s32 	%r1, %r39, %r40, %r41;
	setp.gt.u32 	%p1, %r1, 9999;
	@%p1 bra 	$L__BB1_18;
	mad.lo.s32 	%r2, %r1, %r38, %r1;
	add.s32 	%r44, %r38, -2;
	add.s32 	%r3, %r38, -3;
	add.s32 	%r45, %r38, 6;
	and.b32  	%r46, %r45, 7;
	add.s32 	%r4, %r46, -1;
	and.b32  	%r5, %r38, 3;
	and.b32  	%r6, %r44, 7;
	and.b32  	%r7, %r44, -8;
	and.b32  	%r8, %r45, 3;
	and.b32  	%r9, %r38, 1;
	neg.s32 	%r10, %r7;
	mov.b32 	%r127, 99999999;
	mov.b32 	%r126, 0;
$L__BB1_2:
	ld.param.u64 	%rd57, [_Z13permutacionesPiiS_S__param_3];
	setp.lt.s32 	%p2, %r38, 3;
	bar.sync 	0;
	shl.b32 	%r48, %r126, 1;
	cvta.to.global.u64 	%rd8, %rd57;
	mul.wide.u32 	%rd9, %r48, 4;
	add.s64 	%rd10, %rd8, %rd9;
	ld.global.u32 	%r49, [%rd10];
	add.s32 	%r50, %r49, %r2;
	ld.global.u32 	%r51, [%rd10+4];
	add.s32 	%r52, %r51, %r2;
	mul.wide.s32 	%rd11, %r50, 4;
	add.s64 	%rd3, %rd2, %rd11;
	ld.global.u32 	%r13, [%rd3];
	mul.wide.s32 	%rd12, %r52, 4;
	add.s64 	%rd4, %rd2, %rd12;
	ld.global.u32 	%r14, [%rd4];
	st.global.u32 	[%rd3], %r14;
	st.global.u32 	[%rd4], %r13;
	mov.b32 	%r140, 0;
	@%p2 bra 	$L__BB1_14;
	setp.lt.u32 	%p3, %r3, 7;
	mov.b32 	%r135, 0;
	mov.u32 	%r140, %r135;
	@%p3 bra 	$L__BB1_6;
	mov.b32 	%r140, 0;
	mov.u32 	%r128, %r2;
	mov.u32 	%r129, %r10;
$L__BB1_5:
	.pragma "nounroll";
	mul.wide.s32 	%rd13, %r128, 4;
	add.s64 	%rd14, %rd2, %rd13;
	ld.global.u32 	%r56, [%rd14];
	ld.global.u32 	%r57, [%rd14+4];
	mad.lo.s32 	%r58, %r56, %r38, %r57;
	mul.wide.s32 	%rd15, %r58, 4;
	add.s64 	%rd16, %rd1, %rd15;
	ld.global.u32 	%r59, [%rd16];
	add.s32 	%r60, %r59, %r140;
	ld.global.u32 	%r61, [%rd14+8];
	mad.lo.s32 	%r62, %r57, %r38, %r61;
	mul.wide.s32 	%rd17, %r62, 4;
	add.s64 	%rd18, %rd1, %rd17;
	ld.global.u32 	%r63, [%rd18];
	add.s32 	%r64, %r63, %r60;
	ld.global.u32 	%r65, [%rd14+12];
	mad.lo.s32 	%r66, %r61, %r38, %r65;
	mul.wide.s32 	%rd19, %r66, 4;
	add.s64 	%rd20, %rd1, %rd19;
	ld.global.u32 	%r67, [%rd20];
	add.s32 	%r68, %r67, %r64;
	ld.global.u32 	%r69, [%rd14+16];
	mad.lo.s32 	%r70, %r65, %r38, %r69;
	mul.wide.s32 	%rd21, %r70, 4;
	add.s64 	%rd22, %rd1, %rd21;
	ld.global.u32 	%r71, [%rd22];
	add.s32 	%r72, %r71, %r68;
	ld.global.u32 	%r73, [%rd14+20];
	mad.lo.s32 	%r74, %r69, %r38, %r73;
	mul.wide.s32 	%rd23, %r74, 4;
	add.s64 	%rd24, %rd1, %rd23;
	ld.global.u32 	%r75, [%rd24];
	add.s32 	%r76, %r75, %r72;
	ld.global.u32 	%r77, [%rd14+24];
	mad.lo.s32 	%r78, %r73, %r38, %r77;
	mul.wide.s32 	%rd25, %r78, 4;
	add.s64 	%rd26, %rd1, %rd25;
	ld.global.u32 	%r79, [%rd26];
	add.s32 	%r80, %r79, %r76;
	ld.global.u32 	%r81, [%rd14+28];
	mad.lo.s32 	%r82, %r77, %r38, %r81;
	mul.wide.s32 	%rd27, %r82, 4;
	add.s64 	%rd28, %rd1, %rd27;
	ld.global.u32 	%r83, [%rd28];
	add.s32 	%r84, %r83, %r80;
	ld.global.u32 	%r85, [%rd14+32];
	mad.lo.s32 	%r86, %r81, %r38, %r85;
	mul.wide.s32 	%rd29, %r86, 4;
	add.s64 	%rd30, %rd1, %rd29;
	ld.global.u32 	%r87, [%rd30];
	add.s32 	%r140, %r87, %r84;
	add.s32 	%r129, %r129, 8;
	add.s32 	%r128, %r128, 8;
	setp.ne.s32 	%p4, %r129, 0;
	mov.u32 	%r135, %r7;
	@%p4 bra 	$L__BB1_5;
$L__BB1_6:
	setp.eq.s32 	%p5, %r6, 0;
	@%p5 bra 	$L__BB1_14;
	setp.lt.u32 	%p6, %r4, 3;
	@%p6 bra 	$L__BB1_9;
	add.s32 	%r89, %r135, %r2;
	mul.wide.s32 	%rd31, %r89, 4;
	add.s64 	%rd32, %rd2, %rd31;
	ld.global.u32 	%r90, [%rd32];
	ld.global.u32 	%r91, [%rd32+4];
	mad.lo.s32 	%r92, %r90, %r38, %r91;
	mul.wide.s32 	%rd33, %r92, 4;
	add.s64 	%rd34, %rd1, %rd33;
	ld.global.u32 	%r93, [%rd34];
	add.s32 	%r94, %r93, %r140;
	ld.global.u32 	%r95, [%rd32+8];
	mad.lo.s32 	%r96, %r91, %r38, %r95;
	mul.wide.s32 	%rd35, %r96, 4;
	add.s64 	%rd36, %rd1, %rd35;
	ld.global.u32 	%r97, [%rd36];
	add.s32 	%r98, %r97, %r94;
	ld.global.u32 	%r99, [%rd32+12];
	mad.lo.s32 	%r100, %r95, %r38, %r99;
	mul.wide.s32 	%rd37, %r100, 4;
	add.s64 	%rd38, %rd1, %rd37;
	ld.global.u32 	%r101, [%rd38];
	add.s32 	%r102, %r101, %r98;
	ld.global.u32 	%r103, [%rd32+16];
	mad.lo.s32 	%r104, %r99, %r38, %r103;
	mul.wide.s32 	%rd39, %r104, 4;
	add.s64 	%rd40, %rd1, %rd39;
	ld.global.u32 	%r105, [%rd40];
	add.s32 	%r140, %r105, %r102;
	add.s32 	%r135, %r135, 4;
$L__BB1_9:
	setp.eq.s32 	%p7, %r8, 0;
	@%p7 bra 	$L__BB1_14;
	setp.eq.s32 	%p8, %r5, 3;
	@%p8 bra 	$L__BB1_12;
	add.s32 	%r107, %r135, %r2;
	mul.wide.s32 	%rd41, %r107, 4;
	add.s64 	%rd42, %rd2, %rd41;
	ld.global.u32 	%r108, [%rd42];
	ld.global.u32 	%r109, [%rd42+4];
	mad.lo.s32 	%r110, %r108, %r38, %r109;
	mul.wide.s32 	%rd43, %r110, 4;
	add.s64 	%rd44, %rd1, %rd43;
	ld.global.u32 	%r111, [%rd44];
	add.s32 	%r112, %r111, %r140;
	ld.global.u32 	%r113, [%rd42+8];
	mad.lo.s32 	%r114, %r109, %r38, %r113;
	mul.wide.s32 	%rd45, %r114, 4;
	add.s64 	%rd46, %rd1, %rd45;
	ld.global.u32 	%r115, [%rd46];
	add.s32 	%r140, %r115, %r112;
	add.s32 	%r135, %r135, 2;
$L__BB1_12:
	setp.eq.s32 	%p9, %r9, 0;
	@%p9 bra 	$L__BB1_14;
	add.s32 	%r116, %r135, %r2;
	mul.wide.s32 	%rd47, %r116, 4;
	add.s64 	%rd48, %rd2, %rd47;
	ld.global.u32 	%r117, [%rd48];
	ld.global.u32 	%r118, [%rd48+4];
	mad.lo.s32 	%r119, %r117, %r38, %r118;
	mul.wide.s32 	%rd49, %r119, 4;
	add.s64 	%rd50, %rd1, %rd49;
	ld.global.u32 	%r120, [%rd50];
	add.s32 	%r140, %r120, %r140;
$L__BB1_14:
	setp.lt.s32 	%p10, %r140, %r127;
	@%p10 bra 	$L__BB1_16;
	st.global.u32 	[%rd3], %r13;
	st.global.u32 	[%rd4], %r14;
	mov.u32 	%r140, %r127;
$L__BB1_16:
	add.s32 	%r126, %r126, 1;
	setp.ne.s32 	%p11, %r126, 100000;
	mov.u32 	%r127, %r140;
	@%p11 bra 	$L__BB1_2;
	bar.sync 	0;
	mul.wide.s32 	%rd51, %r2, 4;
	add.s64 	%rd52, %rd2, %rd51;
	ld.global.u32 	%r121, [%rd52];
	mul.wide.s32 	%rd53, %r38, 4;
	add.s64 	%rd54, %rd52, %rd53;
	ld.global.u32 	%r122, [%rd54+-4];
	mad.lo.s32 	%r123, %r121, %r38, %r122;
	mul.wide.s32 	%rd55, %r123, 4;
	add.s64 	%rd56, %rd1, %rd55;
	ld.global.u32 	%r124, [%rd56];
	add.s32 	%r125, %r124, %r140;
	st.global.u32 	[%rd54], %r125;
$L__BB1_18:
	ret;

}
	// .globl	_Z29permutaciones_shared_registerPiiS_S_
.visible .entry _Z29permutaciones_shared_registerPiiS_S_(
	.param .u64 .ptr .align 1 _Z29permutaciones_shared_registerPiiS_S__param_0,
	.param .u32 _Z29permutaciones_shared_registerPiiS_S__param_1,
	.param .u64 .ptr .align 1 _Z29permutaciones_shared_registerPiiS_S__param_2,
	.param .u64 .ptr .align 1 _Z29permutaciones_shared_registerPiiS_S__param_3
)
{
	.local .align 1 .b8 	__local_depot2[85];
	.reg .b64 	%SP;
	.reg .b64 	%SPL;
	.reg .pred 	%p<39>;
	.reg .b16 	%rs<7>;
	.reg .b32 	%r<378>;
	.reg .b64 	%rd<71>;

	mov.u64 	%SPL, __local_depot2;
	ld.param.u64 	%rd19, [_Z29permutaciones_shared_registerPiiS_S__param_0];
	ld.param.u32 	%r79, [_Z29permutaciones_shared_registerPiiS_S__param_1];
	ld.param.u64 	%rd20, [_Z29permutaciones_shared_registerPiiS_S__param_2];
	ld.param.u64 	%rd18, [_Z29permutaciones_shared_registerPiiS_S__param_3];
	cvta.to.global.u64 	%rd1, %rd19;
	cvta.to.global.u64 	%rd2, %rd20;
	add.u64 	%rd3, %SPL, 0;
	mov.u32 	%r80, %ctaid.x;
	mov.u32 	%r81, %ntid.x;
	mov.u32 	%r1, %tid.x;
	mad.lo.s32 	%r2, %r80, %r81, %r1;
	setp.gt.u32 	%p1, %r2, 9999;
	@%p1 bra 	$L__BB2_52;
	setp.ne.s32 	%p2, %r1, 0;
	setp.eq.s32 	%p3, %r79, 0;
	or.pred  	%p4, %p2, %p3;
	@%p4 bra 	$L__BB2_7;
	mul.lo.s32 	%r83, %r79, %r79;
	max.u32 	%r3, %r83, 1;
	setp.lt.u32 	%p5, %r83, 4;
	mov.b32 	%r349, 0;
	@%p5 bra 	$L__BB2_5;
	and.b32  	%r349, %r3, -4;
	mov.b32 	%r348, 0;
$L__BB2_4:
	mul.wide.u32 	%rd22, %r348, 4;
	add.s64 	%rd23, %rd1, %rd22;
	mov.u32 	%r85, matriz;
	add.s32 	%r86, %r85, %r348;
	ld.global.u8 	%r87, [%rd23+12];
	ld.global.u8 	%r88, [%rd23+8];
	prmt.b32 	%r89, %r88, %r87, 0x3340U;
	ld.global.u8 	%r90, [%rd23+4];
	ld.global.u8 	%r91, [%rd23];
	prmt.b32 	%r92, %r91, %r90, 0x3340U;
	prmt.b32 	%r93, %r92, %r89, 0x5410U;
	st.shared.u32 	[%r86], %r93;
	add.s32 	%r348, %r348, 4;
	setp.ne.s32 	%p6, %r348, %r349;
	@%p6 bra 	$L__BB2_4;
$L__BB2_5:
	and.b32  	%r94, %r3, 1;
	setp.eq.b32 	%p7, %r94, 1;
	not.pred 	%p8, %p7;
	@%p8 bra 	$L__BB2_7;
	mul.wide.u32 	%rd24, %r349, 4;
	add.s64 	%rd25, %rd1, %rd24;
	ld.global.u32 	%r95, [%rd25];
	mov.u32 	%r96, matriz;
	add.s32 	%r97, %r96, %r349;
	st.shared.u8 	[%r97], %r95;
$L__BB2_7:
	bar.sync 	0;
	mad.lo.s32 	%r8, %r2, %r79, %r2;
	setp.lt.s32 	%p9, %r79, 1;
	@%p9 bra 	$L__BB2_20;
	add.s32 	%r99, %r79, -1;
	and.b32  	%r9, %r79, 15;
	setp.lt.u32 	%p10, %r99, 15;
	mov.b32 	%r352, 0;
	@%p10 bra 	$L__BB2_11;
	and.b32  	%r352, %r79, 2147483632;
	mov.b32 	%r350, 0;
$L__BB2_10:
	.pragma "nounroll";
	add.s32 	%r101, %r350, %r8;
	mul.wide.s32 	%rd26, %r101, 4;
	add.s64 	%rd27, %rd2, %rd26;
	ld.global.u32 	%r102, [%rd27];
	cvt.u64.u32 	%rd28, %r350;
	add.s64 	%rd29, %rd3, %rd28;
	st.local.u8 	[%rd29], %r102;
	ld.global.u32 	%r103, [%rd27+4];
	st.local.u8 	[%rd29+1], %r103;
	ld.global.u32 	%r104, [%rd27+8];
	st.local.u8 	[%rd29+2], %r104;
	ld.global.u32 	%r105, [%rd27+12];
	st.local.u8 	[%rd29+3], %r105;
	ld.global.u32 	%r106, [%rd27+16];
	st.local.u8 	[%rd29+4], %r106;
	ld.global.u32 	%r107, [%rd27+20];
	st.local.u8 	[%rd29+5], %r107;
	ld.global.u32 	%r108, [%rd27+24];
	st.local.u8 	[%rd29+6], %r108;
	ld.global.u32 	%r109, [%rd27+28];
	st.local.u8 	[%rd29+7], %r109;
	ld.global.u32 	%r110, [%rd27+32];
	st.local.u8 	[%rd29+8], %r110;
	ld.global.u32 	%r111, [%rd27+36];
	st.local.u8 	[%rd29+9], %r111;
	ld.global.u32 	%r112, [%rd27+40];
	st.local.u8 	[%rd29+10], %r112;
	ld.global.u32 	%r113, [%rd27+44];
	st.local.u8 	[%rd29+11], %r113;
	ld.global.u32 	%r114, [%rd27+48];
	st.local.u8 	[%rd29+12], %r114;
	ld.global.u32 	%r115, [%rd27+52];
	st.local.u8 	[%rd29+13], %r115;
	ld.global.u32 	%r116, [%rd27+56];
	st.local.u8 	[%rd29+14], %r116;
	ld.global.u32 	%r117, [%rd27+60];
	st.local.u8 	[%rd29+15], %r117;
	add.s32 	%r350, %r350, 16;
	setp.ne.s32 	%p11, %r350, %r352;
	@%p11 bra 	$L__BB2_10;
$L__BB2_11:
	setp.eq.s32 	%p12, %r9, 0;
	@%p12 bra 	$L__BB2_20;
	and.b32  	%r14, %r79, 7;
	setp.lt.u32 	%p13, %r9, 8;
	@%p13 bra 	$L__BB2_14;
	add.s32 	%r118, %r352, %r8;
	mul.wide.s32 	%rd30, %r118, 4;
	add.s64 	%rd31, %rd2, %rd30;
	ld.global.u32 	%r119, [%rd31];
	cvt.u64.u32 	%rd32, %r352;
	add.s64 	%rd33, %rd3, %rd32;
	st.local.u8 	[%rd33], %r119;
	ld.global.u32 	%r120, [%rd31+4];
	st.local.u8 	[%rd33+1], %r120;
	ld.global.u32 	%r121, [%rd31+8];
	st.local.u8 	[%rd33+2], %r121;
	ld.global.u32 	%r122, [%rd31+12];
	st.local.u8 	[%rd33+3], %r122;
	ld.global.u32 	%r123, [%rd31+16];
	st.local.u8 	[%rd33+4], %r123;
	ld.global.u32 	%r124, [%rd31+20];
	st.local.u8 	[%rd33+5], %r124;
	ld.global.u32 	%r125, [%rd31+24];
	st.local.u8 	[%rd33+6], %r125;
	ld.global.u32 	%r126, [%rd31+28];
	st.local.u8 	[%rd33+7], %r126;
	add.s32 	%r352, %r352, 8;
$L__BB2_14:
	setp.eq.s32 	%p14, %r14, 0;
	@%p14 bra 	$L__BB2_20;
	and.b32  	%r17, %r79, 3;
	setp.lt.u32 	%p15, %r14, 4;
	@%p15 bra 	$L__BB2_17;
	add.s32 	%r127, %r352, %r8;
	mul.wide.s32 	%rd34, %r127, 4;
	add.s64 	%rd35, %rd2, %rd34;
	ld.global.u32 	%r128, [%rd35];
	cvt.u64.u32 	%rd36, %r352;
	add.s64 	%rd37, %rd3, %rd36;
	st.local.u8 	[%rd37], %r128;
	ld.global.u32 	%r129, [%rd35+4];
	st.local.u8 	[%rd37+1], %r129;
	ld.global.u32 	%r130, [%rd35+8];
	st.local.u8 	[%rd37+2], %r130;
	ld.global.u32 	%r131, [%rd35+12];
	st.local.u8 	[%rd37+3], %r131;
	add.s32 	%r352, %r352, 4;
$L__BB2_17:
	setp.eq.s32 	%p16, %r17, 0;
	@%p16 bra 	$L__BB2_20;
	mov.b32 	%r355, 0;
$L__BB2_19:
	.pragma "nounroll";
	add.s32 	%r133, %r352, %r8;
	mul.wide.s32 	%rd38, %r133, 4;
	add.s64 	%rd39, %rd2, %rd38;
	ld.global.u32 	%r134, [%rd39];
	cvt.u64.u32 	%rd40, %r352;
	add.s64 	%rd41, %rd3, %rd40;
	st.local.u8 	[%rd41], %r134;
	add.s32 	%r352, %r352, 1;
	add.s32 	%r355, %r355, 1;
	setp.ne.s32 	%p17, %r355, %r17;
	@%p17 bra 	$L__BB2_19;
$L__BB2_20:
	bar.sync 	0;
	add.s32 	%r24, %r79, -1;
	add.s32 	%r25, %r79, -2;
	add.s32 	%r137, %r79, 15;
	and.b32  	%r138, %r137, 15;
	add.s32 	%r26, %r138, -1;
	add.s32 	%r139, %r79, 7;
	and.b32  	%r140, %r139, 7;
	add.s32 	%r27, %r140, -1;
	and.b32  	%r28, %r24, -16;
	and.b32  	%r29, %r137, 7;
	and.b32  	%r30, %r139, 3;
	neg.s32 	%r31, %r28;
	cvta.to.global.u64 	%rd4, %rd18;
	mov.b32 	%r357, 99999999;
	mov.b32 	%r356, 0;
$L__BB2_21:
	setp.lt.s32 	%p18, %r79, 2;
	bar.sync 	0;
	shl.b32 	%r142, %r356, 1;
	mul.wide.u32 	%rd42, %r142, 4;
	add.s64 	%rd43, %rd4, %rd42;
	ld.global.s32 	%rd44, [%rd43];
	ld.global.s32 	%rd45, [%rd43+4];
	add.s64 	%rd5, %rd3, %rd44;
	ld.local.u8 	%rs1, [%rd5];
	add.s64 	%rd6, %rd3, %rd45;
	ld.local.u8 	%rs2, [%rd6];
	st.local.u8 	[%rd5], %rs2;
	st.local.u8 	[%rd6], %rs1;
	mov.b32 	%r369, 0;
	@%p18 bra 	$L__BB2_35;
	setp.lt.u32 	%p19, %r25, 15;
	mov.b32 	%r364, 0;
	mov.u32 	%r369, %r364;
	@%p19 bra 	$L__BB2_25;
	add.s64 	%rd68, %rd3, 8;
	ld.local.u8 	%rs6, [%rd3];
	mov.b32 	%r369, 0;
	mov.u32 	%r358, %r31;
$L__BB2_24:
	.pragma "nounroll";
	cvt.u32.u16 	%r146, %rs6;
	and.b32  	%r147, %r146, 255;
	ld.local.u8 	%r148, [%rd68+-7];
	mad.lo.s32 	%r149, %r79, %r147, %r148;
	mov.u32 	%r150, matriz;
	add.s32 	%r151, %r150, %r149;
	ld.shared.u8 	%r152, [%r151];
	add.s32 	%r153, %r369, %r152;
	ld.local.u8 	%r154, [%rd68+-6];
	mad.lo.s32 	%r155, %r79, %r148, %r154;
	add.s32 	%r156, %r150, %r155;
	ld.shared.u8 	%r157, [%r156];
	add.s32 	%r158, %r153, %r157;
	ld.local.u8 	%r159, [%rd68+-5];
	mad.lo.s32 	%r160, %r79, %r154, %r159;
	add.s32 	%r161, %r150, %r160;
	ld.shared.u8 	%r162, [%r161];
	add.s32 	%r163, %r158, %r162;
	ld.local.u8 	%r164, [%rd68+-4];
	mad.lo.s32 	%r165, %r79, %r159, %r164;
	add.s32 	%r166, %r150, %r165;
	ld.shared.u8 	%r167, [%r166];
	add.s32 	%r168, %r163, %r167;
	ld.local.u8 	%r169, [%rd68+-3];
	mad.lo.s32 	%r170, %r79, %r164, %r169;
	add.s32 	%r171, %r150, %r170;
	ld.shared.u8 	%r172, [%r171];
	add.s32 	%r173, %r168, %r172;
	ld.local.u8 	%r174, [%rd68+-2];
	mad.lo.s32 	%r175, %r79, %r169, %r174;
	add.s32 	%r176, %r150, %r175;
	ld.shared.u8 	%r177, [%r176];
	add.s32 	%r178, %r173, %r177;
	ld.local.u8 	%r179, [%rd68+-1];
	mad.lo.s32 	%r180, %r79, %r174, %r179;
	add.s32 	%r181, %r150, %r180;
	ld.shared.u8 	%r182, [%r181];
	add.s32 	%r183, %r178, %r182;
	ld.local.u8 	%r184, [%rd68];
	mad.lo.s32 	%r185, %r79, %r179, %r184;
	add.s32 	%r186, %r150, %r185;
	ld.shared.u8 	%r187, [%r186];
	add.s32 	%r188, %r183, %r187;
	ld.local.u8 	%r189, [%rd68+1];
	mad.lo.s32 	%r190, %r79, %r184, %r189;
	add.s32 	%r191, %r150, %r190;
	ld.shared.u8 	%r192, [%r191];
	add.s32 	%r193, %r188, %r192;
	ld.local.u8 	%r194, [%rd68+2];
	mad.lo.s32 	%r195, %r79, %r189, %r194;
	add.s32 	%r196, %r150, %r195;
	ld.shared.u8 	%r197, [%r196];
	add.s32 	%r198, %r193, %r197;
	ld.local.u8 	%r199, [%rd68+3];
	mad.lo.s32 	%r200, %r79, %r194, %r199;
	add.s32 	%r201, %r150, %r200;
	ld.shared.u8 	%r202, [%r201];
	add.s32 	%r203, %r198, %r202;
	ld.local.u8 	%r204, [%rd68+4];
	mad.lo.s32 	%r205, %r79, %r199, %r204;
	add.s32 	%r206, %r150, %r205;
	ld.shared.u8 	%r207, [%r206];
	add.s32 	%r208, %r203, %r207;
	ld.local.u8 	%r209, [%rd68+5];
	mad.lo.s32 	%r210, %r79, %r204, %r209;
	add.s32 	%r211, %r150, %r210;
	ld.shared.u8 	%r212, [%r211];
	add.s32 	%r213, %r208, %r212;
	ld.local.u8 	%r214, [%rd68+6];
	mad.lo.s32 	%r215, %r79, %r209, %r214;
	add.s32 	%r216, %r150, %r215;
	ld.shared.u8 	%r217, [%r216];
	add.s32 	%r218, %r213, %r217;
	ld.local.u8 	%r219, [%rd68+7];
	mad.lo.s32 	%r220, %r79, %r214, %r219;
	add.s32 	%r221, %r150, %r220;
	ld.shared.u8 	%r222, [%r221];
	add.s32 	%r223, %r218, %r222;
	ld.local.u8 	%rs6, [%rd68+8];
	cvt.u32.u16 	%r224, %rs6;
	and.b32  	%r225, %r224, 255;
	mad.lo.s32 	%r226, %r79, %r219, %r225;
	add.s32 	%r227, %r150, %r226;
	ld.shared.u8 	%r228, [%r227];
	add.s32 	%r369, %r223, %r228;
	add.s32 	%r358, %r358, 16;
	add.s64 	%rd68, %rd68, 16;
	setp.ne.s32 	%p20, %r358, 0;
	mov.u32 	%r364, %r28;
	@%p20 bra 	$L__BB2_24;
$L__BB2_25:
	and.b32  	%r229, %r24, 15;
	setp.eq.s32 	%p21, %r229, 0;
	@%p21 bra 	$L__BB2_35;
	setp.lt.u32 	%p22, %r26, 7;
	@%p22 bra 	$L__BB2_28;
	cvt.u64.u32 	%rd46, %r364;
	add.s64 	%rd47, %rd3, %rd46;
	ld.local.u8 	%r231, [%rd47];
	ld.local.u8 	%r232, [%rd47+1];
	mad.lo.s32 	%r233, %r79, %r231, %r232;
	mov.u32 	%r234, matriz;
	add.s32 	%r235, %r234, %r233;
	ld.shared.u8 	%r236, [%r235];
	add.s32 	%r237, %r369, %r236;
	ld.local.u8 	%r238, [%rd47+2];
	mad.lo.s32 	%r239, %r79, %r232, %r238;
	add.s32 	%r240, %r234, %r239;
	ld.shared.u8 	%r241, [%r240];
	add.s32 	%r242, %r237, %r241;
	ld.local.u8 	%r243, [%rd47+3];
	mad.lo.s32 	%r244, %r79, %r238, %r243;
	add.s32 	%r245, %r234, %r244;
	ld.shared.u8 	%r246, [%r245];
	add.s32 	%r247, %r242, %r246;
	ld.local.u8 	%r248, [%rd47+4];
	mad.lo.s32 	%r249, %r79, %r243, %r248;
	add.s32 	%r250, %r234, %r249;
	ld.shared.u8 	%r251, [%r250];
	add.s32 	%r252, %r247, %r251;
	ld.local.u8 	%r253, [%rd47+5];
	mad.lo.s32 	%r254, %r79, %r248, %r253;
	add.s32 	%r255, %r234, %r254;
	ld.shared.u8 	%r256, [%r255];
	add.s32 	%r257, %r252, %r256;
	ld.local.u8 	%r258, [%rd47+6];
	mad.lo.s32 	%r259, %r79, %r253, %r258;
	add.s32 	%r260, %r234, %r259;
	ld.shared.u8 	%r261, [%r260];
	add.s32 	%r262, %r257, %r261;
	ld.local.u8 	%r263, [%rd47+7];
	mad.lo.s32 	%r264, %r79, %r258, %r263;
	add.s32 	%r265, %r234, %r264;
	ld.shared.u8 	%r266, [%r265];
	add.s32 	%r267, %r262, %r266;
	add.s32 	%r364, %r364, 8;
	ld.local.u8 	%r268, [%rd47+8];
	mad.lo.s32 	%r269, %r79, %r263, %r268;
	add.s32 	%r270, %r234, %r269;
	ld.shared.u8 	%r271, [%r270];
	add.s32 	%r369, %r267, %r271;
$L__BB2_28:
	setp.eq.s32 	%p23, %r29, 0;
	@%p23 bra 	$L__BB2_35;
	setp.lt.u32 	%p24, %r27, 3;
	@%p24 bra 	$L__BB2_31;
	cvt.u64.u32 	%rd48, %r364;
	add.s64 	%rd49, %rd3, %rd48;
	ld.local.u8 	%r273, [%rd49];
	ld.local.u8 	%r274, [%rd49+1];
	mad.lo.s32 	%r275, %r79, %r273, %r274;
	mov.u32 	%r276, matriz;
	add.s32 	%r277, %r276, %r275;
	ld.shared.u8 	%r278, [%r277];
	add.s32 	%r279, %r369, %r278;
	ld.local.u8 	%r280, [%rd49+2];
	mad.lo.s32 	%r281, %r79, %r274, %r280;
	add.s32 	%r282, %r276, %r281;
	ld.shared.u8 	%r283, [%r282];
	add.s32 	%r284, %r279, %r283;
	ld.local.u8 	%r285, [%rd49+3];
	mad.lo.s32 	%r286, %r79, %r280, %r285;
	add.s32 	%r287, %r276, %r286;
	ld.shared.u8 	%r288, [%r287];
	add.s32 	%r289, %r284, %r288;
	add.s32 	%r364, %r364, 4;
	ld.local.u8 	%r290, [%rd49+4];
	mad.lo.s32 	%r291, %r79, %r285, %r290;
	add.s32 	%r292, %r276, %r291;
	ld.shared.u8 	%r293, [%r292];
	add.s32 	%r369, %r289, %r293;
$L__BB2_31:
	setp.eq.s32 	%p25, %r30, 0;
	@%p25 bra 	$L__BB2_35;
	setp.eq.s32 	%p26, %r30, 1;
	cvt.u64.u32 	%rd50, %r364;
	add.s64 	%rd10, %rd3, %rd50;
	ld.local.u8 	%r294, [%rd10];
	ld.local.u8 	%r51, [%rd10+1];
	mad.lo.s32 	%r295, %r79, %r294, %r51;
	mov.u32 	%r296, matriz;
	add.s32 	%r297, %r296, %r295;
	ld.shared.u8 	%r298, [%r297];
	add.s32 	%r369, %r369, %r298;
	@%p26 bra 	$L__BB2_35;
	setp.eq.s32 	%p27, %r30, 2;
	ld.local.u8 	%r53, [%rd10+2];
	mad.lo.s32 	%r299, %r79, %r51, %r53;
	add.s32 	%r301, %r296, %r299;
	ld.shared.u8 	%r302, [%r301];
	add.s32 	%r369, %r369, %r302;
	@%p27 bra 	$L__BB2_35;
	ld.local.u8 	%r303, [%rd10+3];
	mad.lo.s32 	%r304, %r79, %r53, %r303;
	add.s32 	%r306, %r296, %r304;
	ld.shared.u8 	%r307, [%r306];
	add.s32 	%r369, %r369, %r307;
$L__BB2_35:
	setp.lt.s32 	%p28, %r369, %r357;
	@%p28 bra 	$L__BB2_37;
	st.local.u8 	[%rd5], %rs1;
	st.local.u8 	[%rd6], %rs2;
	mov.u32 	%r369, %r357;
$L__BB2_37:
	add.s32 	%r356, %r356, 1;
	setp.ne.s32 	%p29, %r356, 100000;
	mov.u32 	%r357, %r369;
	@%p29 bra 	$L__BB2_21;
	setp.lt.s32 	%p30, %r79, 1;
	bar.sync 	0;
	@%p30 bra 	$L__BB2_51;
	and.b32  	%r59, %r79, 15;
	setp.lt.u32 	%p31, %r24, 15;
	mov.b32 	%r374, 0;
	@%p31 bra 	$L__BB2_42;
	and.b32  	%r374, %r79, 2147483632;
	neg.s32 	%r372, %r374;
	add.s64 	%rd69, %rd3, 7;
	add.s64 	%rd12, %rd2, 32;
	mov.u32 	%r371, %r8;
$L__BB2_41:
	.pragma "nounroll";
	mul.wide.s32 	%rd51, %r371, 4;
	add.s64 	%rd52, %rd12, %rd51;
	ld.local.u8 	%r309, [%rd69+-7];
	st.global.u32 	[%rd52+-32], %r309;
	ld.local.u8 	%r310, [%rd69+-6];
	st.global.u32 	[%rd52+-28], %r310;
	ld.local.u8 	%r311, [%rd69+-5];
	st.global.u32 	[%rd52+-24], %r311;
	ld.local.u8 	%r312, [%rd69+-4];
	st.global.u32 	[%rd52+-20], %r312;
	ld.local.u8 	%r313, [%rd69+-3];
	st.global.u32 	[%rd52+-16], %r313;
	ld.local.u8 	%r314, [%rd69+-2];
	st.global.u32 	[%rd52+-12], %r314;
	ld.local.u8 	%r315, [%rd69+-1];
	st.global.u32 	[%rd52+-8], %r315;
	ld.local.u8 	%r316, [%rd69];
	st.global.u32 	[%rd52+-4], %r316;
	ld.local.u8 	%r317, [%rd69+1];
	st.global.u32 	[%rd52], %r317;
	ld.local.u8 	%r318, [%rd69+2];
	st.global.u32 	[%rd52+4], %r318;
	ld.local.u8 	%r319, [%rd69+3];
	st.global.u32 	[%rd52+8], %r319;
	ld.local.u8 	%r320, [%rd69+4];
	st.global.u32 	[%rd52+12], %r320;
	ld.local.u8 	%r321, [%rd69+5];
	st.global.u32 	[%rd52+16], %r321;
	ld.local.u8 	%r322, [%rd69+6];
	st.global.u32 	[%rd52+20], %r322;
	ld.local.u8 	%r323, [%rd69+7];
	st.global.u32 	[%rd52+24], %r323;
	ld.local.u8 	%r324, [%rd69+8];
	st.global.u32 	[%rd52+28], %r324;
	add.s32 	%r372, %r372, 16;
	add.s64 	%rd69, %rd69, 16;
	add.s32 	%r371, %r371, 16;
	setp.ne.s32 	%p32, %r372, 0;
	@%p32 bra 	$L__BB2_41;
$L__BB2_42:
	setp.eq.s32 	%p33, %r59, 0;
	@%p33 bra 	$L__BB2_51;
	and.b32  	%r67, %r79, 7;
	setp.lt.u32 	%p34, %r59, 8;
	@%p34 bra 	$L__BB2_45;
	cvt.u64.u32 	%rd53, %r374;
	add.s64 	%rd54, %rd3, %rd53;
	ld.local.u8 	%r325, [%rd54];
	add.s32 	%r326, %r374, %r8;
	mul.wide.s32 	%rd55, %r326, 4;
	add.s64 	%rd56, %rd2, %rd55;
	st.global.u32 	[%rd56], %r325;
	ld.local.u8 	%r327, [%rd54+1];
	st.global.u32 	[%rd56+4], %r327;
	ld.local.u8 	%r328, [%rd54+2];
	st.global.u32 	[%rd56+8], %r328;
	ld.local.u8 	%r329, [%rd54+3];
	st.global.u32 	[%rd56+12], %r329;
	ld.local.u8 	%r330, [%rd54+4];
	st.global.u32 	[%rd56+16], %r330;
	ld.local.u8 	%r331, [%rd54+5];
	st.global.u32 	[%rd56+20], %r331;
	ld.local.u8 	%r332, [%rd54+6];
	st.global.u32 	[%rd56+24], %r332;
	ld.local.u8 	%r333, [%rd54+7];
	st.global.u32 	[%rd56+28], %r333;
	add.s32 	%r374, %r374, 8;
$L__BB2_45:
	setp.eq.s32 	%p35, %r67, 0;
	@%p35 bra 	$L__BB2_51;
	and.b32  	%r70, %r79, 3;
	setp.lt.u32 	%p36, %r67, 4;
	@%p36 bra 	$L__BB2_48;
	cvt.u64.u32 	%rd57, %r374;
	add.s64 	%rd58, %rd3, %rd57;
	ld.local.u8 	%r334, [%rd58];
	add.s32 	%r335, %r374, %r8;
	mul.wide.s32 	%rd59, %r335, 4;
	add.s64 	%rd60, %rd2, %rd59;
	st.global.u32 	[%rd60], %r334;
	ld.local.u8 	%r336, [%rd58+1];
	st.global.u32 	[%rd60+4], %r336;
	ld.local.u8 	%r337, [%rd58+2];
	st.global.u32 	[%rd60+8], %r337;
	ld.local.u8 	%r338, [%rd58+3];
	st.global.u32 	[%rd60+12], %r338;
	add.s32 	%r374, %r374, 4;
$L__BB2_48:
	setp.eq.s32 	%p37, %r70, 0;
	@%p37 bra 	$L__BB2_51;
	add.s32 	%r377, %r374, %r8;
	cvt.u64.u32 	%rd61, %r374;
	add.s64 	%rd70, %rd3, %rd61;
	neg.s32 	%r376, %r70;
$L__BB2_50:
	.pragma "nounroll";
	mul.wide.s32 	%rd62, %r377, 4;
	add.s64 	%rd63, %rd2, %rd62;
	ld.local.u8 	%r339, [%rd70];
	st.global.u32 	[%rd63], %r339;
	add.s32 	%r377, %r377, 1;
	add.s64 	%rd70, %rd70, 1;
	add.s32 	%r376, %r376, 1;
	setp.ne.s32 	%p38, %r376, 0;
	@%p38 bra 	$L__BB2_50;
$L__BB2_51:
	ld.local.u8 	%r340, [%rd3];
	cvt.s64.s32 	%rd64, %r24;
	add.s64 	%rd65, %rd3, %rd64;
	ld.local.u8 	%r341, [%rd65];
	mad.lo.s32 	%r342, %r79, %r340, %r341;
	mov.u32 	%r343, matriz;
	add.s32 	%r344, %r343, %r342;
	ld.shared.u8 	%r345, [%r344];
	add.s32 	%r346, %r369, %r345;
	add.s32 	%r347, %r8, %r79;
	mul.wide.s32 	%rd66, %r347, 4;
	add.s64 	%rd67, %rd2, %rd66;
	st.global.u32 	[%rd67], %r346;
$L__BB2_52:
	ret;

}
	// .globl	_Z22permutaciones_registerPiiS_S_
.visible .entry _Z22permutaciones_registerPiiS_S_(
	.param .u64 .ptr .align 1 _Z22permutaciones_registerPiiS_S__param_0,
	.param .u32 _Z22permutaciones_registerPiiS_S__param_1,
	.param .u64 .ptr .align 1 _Z22permutaciones_registerPiiS_S__param_2,
	.param .u64 .ptr .align 1 _Z22permutaciones_registerPiiS_S__param_3
)
{
	.local .align 2 .b8 	__local_depot3[90];
	.reg .b64 	%SP;
	.reg .b64 	%SPL;
	.reg .pred 	%p<32>;
	.reg .b16 	%rs<53>;
	.reg .b32 	%r<301>;
	.reg .b64 	%rd<132>;

	mov.u64 	%SPL, __local_depot3;
	ld.param.u64 	%rd18, [_Z22permutaciones_registerPiiS_S__param_0];
	ld.param.u32 	%r73, [_Z22permutaciones_registerPiiS_S__param_1];
	ld.param.u64 	%rd19, [_Z22permutaciones_registerPiiS_S__param_2];
	cvta.to.global.u64 	%rd1, %rd19;
	cvta.to.global.u64 	%rd2, %rd18;
	add.u64 	%rd3, %SPL, 0;
	mov.u32 	%r74, %ctaid.x;
	mov.u32 	%r75, %ntid.x;
	mov.u32 	%r76, %tid.x;
	mad.lo.s32 	%r1, %r74, %r75, %r76;
	setp.gt.u32 	%p1, %r1, 9999;
	@%p1 bra 	$L__BB3_46;
	mad.lo.s32 	%r2, %r1, %r73, %r1;
	setp.lt.s32 	%p2, %r73, 1;
	@%p2 bra 	$L__BB3_14;
	add.s32 	%r78, %r73, -1;
	and.b32  	%r3, %r73, 15;
	setp.lt.u32 	%p3, %r78, 15;
	mov.b32 	%r275, 0;
	@%p3 bra 	$L__BB3_5;
	and.b32  	%r275, %r73, 2147483632;
	mov.b32 	%r273, 0;
$L__BB3_4:
	.pragma "nounroll";
	add.s32 	%r80, %r273, %r2;
	mul.wide.s32 	%rd21, %r80, 4;
	add.s64 	%rd22, %rd1, %rd21;
	ld.global.u8 	%rs6, [%rd22];
	cvt.u64.u32 	%rd23, %r273;
	add.s64 	%rd24, %rd3, %rd23;
	ld.global.u8 	%rs7, [%rd22+4];
	st.local.v2.u8 	[%rd24], {%rs6, %rs7};
	ld.global.u8 	%rs8, [%rd22+8];
	ld.global.u8 	%rs9, [%rd22+12];
	st.local.v2.u8 	[%rd24+2], {%rs8, %rs9};
	ld.global.u8 	%rs10, [%rd22+16];
	ld.global.u8 	%rs11, [%rd22+20];
	st.local.v2.u8 	[%rd24+4], {%rs10, %rs11};
	ld.global.u8 	%rs12, [%rd22+24];
	ld.global.u8 	%rs13, [%rd22+28];
	st.local.v2.u8 	[%rd24+6], {%rs12, %rs13};
	ld.global.u8 	%rs14, [%rd22+32];
	ld.global.u8 	%rs15, [%rd22+36];
	st.local.v2.u8 	[%rd24+8], {%rs14, %rs15};
	ld.global.u8 	%rs16, [%rd22+40];
	ld.global.u8 	%rs17, [%rd22+44];
	st.local.v2.u8 	[%rd24+10], {%rs16, %rs17};
	ld.global.u8 	%rs18, [%rd22+48];
	ld.global.u8 	%rs19, [%rd22+52];
	st.local.v2.u8 	[%rd24+12], {%rs18, %rs19};
	ld.global.u8 	%rs20, [%rd22+56];
	ld.global.u8 	%rs21, [%rd22+60];
	st.local.v2.u8 	[%rd24+14], {%rs20, %rs21};
	add.s32 	%r273, %r273, 16;
	setp.ne.s32 	%p4, %r273, %r275;
	@%p4 bra 	$L__BB3_4;
$L__BB3_5:
	setp.eq.s32 	%p5, %r3, 0;
	@%p5 bra 	$L__BB3_14;
	and.b32  	%r8, %r73, 7;
	setp.lt.u32 	%p6, %r3, 8;
	@%p6 bra 	$L__BB3_8;
	add.s32 	%r81, %r275, %r2;
	mul.wide.s32 	%rd25, %r81, 4;
	add.s64 	%rd26, %rd1, %rd25;
	ld.global.u32 	%r82, [%rd26];
	cvt.u64.u32 	%rd27, %r275;
	add.s64 	%rd28, %rd3, %rd27;
	st.local.u8 	[%rd28], %r82;
	ld.global.u32 	%r83, [%rd26+4];
	st.local.u8 	[%rd28+1], %r83;
	ld.global.u32 	%r84, [%rd26+8];
	st.local.u8 	[%rd28+2], %r84;
	ld.global.u32 	%r85, [%rd26+12];
	st.local.u8 	[%rd28+3], %r85;
	ld.global.u32 	%r86, [%rd26+16];
	st.local.u8 	[%rd28+4], %r86;
	ld.global.u32 	%r87, [%rd26+20];
	st.local.u8 	[%rd28+5], %r87;
	ld.global.u32 	%r88, [%rd26+24];
	st.local.u8 	[%rd28+6], %r88;
	ld.global.u32 	%r89, [%rd26+28];
	st.local.u8 	[%rd28+7], %r89;
	add.s32 	%r275, %r275, 8;
$L__BB3_8:
	setp.eq.s32 	%p7, %r8, 0;
	@%p7 bra 	$L__BB3_14;
	and.b32  	%r11, %r73, 3;
	setp.lt.u32 	%p8, %r8, 4;
	@%p8 bra 	$L__BB3_11;
	add.s32 	%r90, %r275, %r2;
	mul.wide.s32 	%rd29, %r90, 4;
	add.s64 	%rd30, %rd1, %rd29;
	ld.global.u32 	%r91, [%rd30];
	cvt.u64.u32 	%rd31, %r275;
	add.s64 	%rd32, %rd3, %rd31;
	st.local.u8 	[%rd32], %r91;
	ld.global.u32 	%r92, [%rd30+4];
	st.local.u8 	[%rd32+1], %r92;
	ld.global.u32 	%r93, [%rd30+8];
	st.local.u8 	[%rd32+2], %r93;
	ld.global.u32 	%r94, [%rd30+12];
	st.local.u8 	[%rd32+3], %r94;
	add.s32 	%r275, %r275, 4;
$L__BB3_11:
	setp.eq.s32 	%p9, %r11, 0;
	@%p9 bra 	$L__BB3_14;
	mov.b32 	%r278, 0;
$L__BB3_13:
	.pragma "nounroll";
	add.s32 	%r96, %r275, %r2;
	mul.wide.s32 	%rd33, %r96, 4;
	add.s64 	%rd34, %rd1, %rd33;
	ld.global.u32 	%r97, [%rd34];
	cvt.u64.u32 	%rd35, %r275;
	add.s64 	%rd36, %rd3, %rd35;
	st.local.u8 	[%rd36], %r97;
	add.s32 	%r275, %r275, 1;
	add.s32 	%r278, %r278, 1;
	setp.ne.s32 	%p10, %r278, %r11;
	@%p10 bra 	$L__BB3_13;
$L__BB3_14:
	bar.sync 	0;
	add.s32 	%r18, %r73, -1;
	add.s32 	%r19, %r73, -2;
	add.s32 	%r100, %r73, 15;
	and.b32  	%r101, %r100, 15;
	add.s32 	%r20, %r101, -1;
	add.s32 	%r102, %r73, 7;
	and.b32  	%r103, %r102, 7;
	add.s32 	%r21, %r103, -1;
	and.b32  	%r22, %r100, 7;
	and.b32  	%r23, %r102, 3;
	mov.b32 	%r280, 99999999;
	mov.b32 	%r279, 0;
$L__BB3_15:
	ld.param.u64 	%rd128, [_Z22permutaciones_registerPiiS_S__param_3];
	setp.lt.s32 	%p11, %r73, 2;
	bar.sync 	0;
	shl.b32 	%r105, %r279, 1;
	cvta.to.global.u64 	%rd37, %rd128;
	mul.wide.u32 	%rd38, %r105, 4;
	add.s64 	%rd39, %rd37, %rd38;
	ld.global.s32 	%rd40, [%rd39];
	ld.global.s32 	%rd41, [%rd39+4];
	add.s64 	%rd4, %rd3, %rd40;
	ld.local.u8 	%rs1, [%rd4];
	add.s64 	%rd5, %rd3, %rd41;
	ld.local.u8 	%rs2, [%rd5];
	st.local.u8 	[%rd4], %rs2;
	st.local.u8 	[%rd5], %rs1;
	mov.b32 	%r292, 0;
	@%p11 bra 	$L__BB3_29;
	setp.lt.u32 	%p12, %r19, 15;
	mov.b32 	%r287, 0;
	mov.u32 	%r292, %r287;
	@%p12 bra 	$L__BB3_19;
	add.s64 	%rd129, %rd3, 8;
	and.b32  	%r109, %r18, -16;
	neg.s32 	%r281, %r109;
	ld.local.u8 	%rs52, [%rd3];
	mov.b32 	%r292, 0;
$L__BB3_18:
	.pragma "nounroll";
	and.b32  	%r287, %r18, -16;
	cvt.u32.u16 	%r110, %rs52;
	and.b32  	%r111, %r110, 255;
	ld.local.u8 	%r112, [%rd129+-7];
	mad.lo.s32 	%r113, %r73, %r111, %r112;
	mul.wide.u32 	%rd42, %r113, 4;
	add.s64 	%rd43, %rd2, %rd42;
	ld.global.u32 	%r114, [%rd43];
	add.s32 	%r115, %r114, %r292;
	ld.local.v2.u8 	{%rs22, %rs23}, [%rd129+-6];
	cvt.u32.u16 	%r116, %rs22;
	mad.lo.s32 	%r117, %r73, %r112, %r116;
	mul.wide.u32 	%rd44, %r117, 4;
	add.s64 	%rd45, %rd2, %rd44;
	ld.global.u32 	%r118, [%rd45];
	add.s32 	%r119, %r118, %r115;
	cvt.u32.u16 	%r120, %rs23;
	mad.lo.s32 	%r121, %r73, %r116, %r120;
	mul.wide.u32 	%rd46, %r121, 4;
	add.s64 	%rd47, %rd2, %rd46;
	ld.global.u32 	%r122, [%rd47];
	add.s32 	%r123, %r122, %r119;
	ld.local.v2.u8 	{%rs24, %rs25}, [%rd129+-4];
	cvt.u32.u16 	%r124, %rs24;
	mad.lo.s32 	%r125, %r73, %r120, %r124;
	mul.wide.u32 	%rd48, %r125, 4;
	add.s64 	%rd49, %rd2, %rd48;
	ld.global.u32 	%r126, [%rd49];
	add.s32 	%r127, %r126, %r123;
	cvt.u32.u16 	%r128, %rs25;
	mad.lo.s32 	%r129, %r73, %r124, %r128;
	mul.wide.u32 	%rd50, %r129, 4;
	add.s64 	%rd51, %rd2, %rd50;
	ld.global.u32 	%r130, [%rd51];
	add.s32 	%r131, %r130, %r127;
	ld.local.v2.u8 	{%rs26, %rs27}, [%rd129+-2];
	cvt.u32.u16 	%r132, %rs26;
	mad.lo.s32 	%r133, %r73, %r128, %r132;
	mul.wide.u32 	%rd52, %r133, 4;
	add.s64 	%rd53, %rd2, %rd52;
	ld.global.u32 	%r134, [%rd53];
	add.s32 	%r135, %r134, %r131;
	cvt.u32.u16 	%r136, %rs27;
	mad.lo.s32 	%r137, %r73, %r132, %r136;
	mul.wide.u32 	%rd54, %r137, 4;
	add.s64 	%rd55, %rd2, %rd54;
	ld.global.u32 	%r138, [%rd55];
	add.s32 	%r139, %r138, %r135;
	ld.local.v2.u8 	{%rs28, %rs29}, [%rd129];
	cvt.u32.u16 	%r140, %rs28;
	mad.lo.s32 	%r141, %r73, %r136, %r140;
	mul.wide.u32 	%rd56, %r141, 4;
	add.s64 	%rd57, %rd2, %rd56;
	ld.global.u32 	%r142, [%rd57];
	add.s32 	%r143, %r142, %r139;
	cvt.u32.u16 	%r144, %rs29;
	mad.lo.s32 	%r145, %r73, %r140, %r144;
	mul.wide.u32 	%rd58, %r145, 4;
	add.s64 	%rd59, %rd2, %rd58;
	ld.global.u32 	%r146, [%rd59];
	add.s32 	%r147, %r146, %r143;
	ld.local.v2.u8 	{%rs30, %rs31}, [%rd129+2];
	cvt.u32.u16 	%r148, %rs30;
	mad.lo.s32 	%r149, %r73, %r144, %r148;
	mul.wide.u32 	%rd60, %r149, 4;
	add.s64 	%rd61, %rd2, %rd60;
	ld.global.u32 	%r150, [%rd61];
	add.s32 	%r151, %r150, %r147;
	cvt.u32.u16 	%r152, %rs31;
	mad.lo.s32 	%r153, %r73, %r148, %r152;
	mul.wide.u32 	%rd62, %r153, 4;
	add.s64 	%rd63, %rd2, %rd62;
	ld.global.u32 	%r154, [%rd63];
	add.s32 	%r155, %r154, %r151;
	ld.local.v2.u8 	{%rs32, %rs33}, [%rd129+4];
	cvt.u32.u16 	%r156, %rs32;
	mad.lo.s32 	%r157, %r73, %r152, %r156;
	mul.wide.u32 	%rd64, %r157, 4;
	add.s64 	%rd65, %rd2, %rd64;
	ld.global.u32 	%r158, [%rd65];
	add.s32 	%r159, %r158, %r155;
	cvt.u32.u16 	%r160, %rs33;
	mad.lo.s32 	%r161, %r73, %r156, %r160;
	mul.wide.u32 	%rd66, %r161, 4;
	add.s64 	%rd67, %rd2, %rd66;
	ld.global.u32 	%r162, [%rd67];
	add.s32 	%r163, %r162, %r159;
	ld.local.v2.u8 	{%rs34, %rs35}, [%rd129+6];
	cvt.u32.u16 	%r164, %rs34;
	mad.lo.s32 	%r165, %r73, %r160, %r164;
	mul.wide.u32 	%rd68, %r165, 4;
	add.s64 	%rd69, %rd2, %rd68;
	ld.global.u32 	%r166, [%rd69];
	add.s32 	%r167, %r166, %r163;
	cvt.u32.u16 	%r168, %rs35;
	mad.lo.s32 	%r169, %r73, %r164, %r168;
	mul.wide.u32 	%rd70, %r169, 4;
	add.s64 	%rd71, %rd2, %rd70;
	ld.global.u32 	%r170, [%rd71];
	add.s32 	%r171, %r170, %r167;
	ld.local.u8 	%rs52, [%rd129+8];
	cvt.u32.u16 	%r172, %rs52;
	and.b32  	%r173, %r172, 255;
	mad.lo.s32 	%r174, %r73, %r168, %r173;
	mul.wide.u32 	%rd72, %r174, 4;
	add.s64 	%rd73, %rd2, %rd72;
	ld.global.u32 	%r175, [%rd73];
	add.s32 	%r292, %r175, %r171;
	add.s32 	%r281, %r281, 16;
	add.s64 	%rd129, %rd129, 16;
	setp.ne.s32 	%p13, %r281, 0;
	@%p13 bra 	$L__BB3_18;
$L__BB3_19:
	and.b32  	%r176, %r18, 15;
	setp.eq.s32 	%p14, %r176, 0;
	@%p14 bra 	$L__BB3_29;
	setp.lt.u32 	%p15, %r20, 7;
	@%p15 bra 	$L__BB3_22;
	cvt.u64.u32 	%rd74, %r287;
	add.s64 	%rd75, %rd3, %rd74;
	ld.local.u8 	%r178, [%rd75];
	ld.local.u8 	%r179, [%rd75+1];
	mad.lo.s32 	%r180, %r73, %r178, %r179;
	mul.wide.u32 	%rd76, %r180, 4;
	add.s64 	%rd77, %rd2, %rd76;
	ld.global.u32 	%r181, [%rd77];
	add.s32 	%r182, %r181, %r292;
	ld.local.u8 	%r183, [%rd75+2];
	mad.lo.s32 	%r184, %r73, %r179, %r183;
	mul.wide.u32 	%rd78, %r184, 4;
	add.s64 	%rd79, %rd2, %rd78;
	ld.global.u32 	%r185, [%rd79];
	add.s32 	%r186, %r185, %r182;
	ld.local.u8 	%r187, [%rd75+3];
	mad.lo.s32 	%r188, %r73, %r183, %r187;
	mul.wide.u32 	%rd80, %r188, 4;
	add.s64 	%rd81, %rd2, %rd80;
	ld.global.u32 	%r189, [%rd81];
	add.s32 	%r190, %r189, %r186;
	ld.local.u8 	%r191, [%rd75+4];
	mad.lo.s32 	%r192, %r73, %r187, %r191;
	mul.wide.u32 	%rd82, %r192, 4;
	add.s64 	%rd83, %rd2, %rd82;
	ld.global.u32 	%r193, [%rd83];
	add.s32 	%r194, %r193, %r190;
	ld.local.u8 	%r195, [%rd75+5];
	mad.lo.s32 	%r196, %r73, %r191, %r195;
	mul.wide.u32 	%rd84, %r196, 4;
	add.s64 	%rd85, %rd2, %rd84;
	ld.global.u32 	%r197, [%rd85];
	add.s32 	%r198, %r197, %r194;
	ld.local.u8 	%r199, [%rd75+6];
	mad.lo.s32 	%r200, %r73, %r195, %r199;
	mul.wide.u32 	%rd86, %r200, 4;
	add.s64 	%rd87, %rd2, %rd86;
	ld.global.u32 	%r201, [%rd87];
	add.s32 	%r202, %r201, %r198;
	ld.local.u8 	%r203, [%rd75+7];
	mad.lo.s32 	%r204, %r73, %r199, %r203;
	mul.wide.u32 	%rd88, %r204, 4;
	add.s64 	%rd89, %rd2, %rd88;
	ld.global.u32 	%r205, [%rd89];
	add.s32 	%r206, %r205, %r202;
	add.s32 	%r287, %r287, 8;
	ld.local.u8 	%r207, [%rd75+8];
	mad.lo.s32 	%r208, %r73, %r203, %r207;
	mul.wide.u32 	%rd90, %r208, 4;
	add.s64 	%rd91, %rd2, %rd90;
	ld.global.u32 	%r209, [%rd91];
	add.s32 	%r292, %r209, %r206;
$L__BB3_22:
	setp.eq.s32 	%p16, %r22, 0;
	@%p16 bra 	$L__BB3_29;
	setp.lt.u32 	%p17, %r21, 3;
	@%p17 bra 	$L__BB3_25;
	cvt.u64.u32 	%rd92, %r287;
	add.s64 	%rd93, %rd3, %rd92;
	ld.local.u8 	%r211, [%rd93];
	ld.local.u8 	%r212, [%rd93+1];
	mad.lo.s32 	%r213, %r73, %r211, %r212;
	mul.wide.u32 	%rd94, %r213, 4;
	add.s64 	%rd95, %rd2, %rd94;
	ld.global.u32 	%r214, [%rd95];
	add.s32 	%r215, %r214, %r292;
	ld.local.u8 	%r216, [%rd93+2];
	mad.lo.s32 	%r217, %r73, %r212, %r216;
	mul.wide.u32 	%rd96, %r217, 4;
	add.s64 	%rd97, %rd2, %rd96;
	ld.global.u32 	%r218, [%rd97];
	add.s32 	%r219, %r218, %r215;
	ld.local.u8 	%r220, [%rd93+3];
	mad.lo.s32 	%r221, %r73, %r216, %r220;
	mul.wide.u32 	%rd98, %r221, 4;
	add.s64 	%rd99, %rd2, %rd98;
	ld.global.u32 	%r222, [%rd99];
	add.s32 	%r223, %r222, %r219;
	add.s32 	%r287, %r287, 4;
	ld.local.u8 	%r224, [%rd93+4];
	mad.lo.s32 	%r225, %r73, %r220, %r224;
	mul.wide.u32 	%rd100, %r225, 4;
	add.s64 	%rd101, %rd2, %rd100;
	ld.global.u32 	%r226, [%rd101];
	add.s32 	%r292, %r226, %r223;
$L__BB3_25:
	setp.eq.s32 	%p18, %r23, 0;
	@%p18 bra 	$L__BB3_29;
	setp.eq.s32 	%p19, %r23, 1;
	cvt.u64.u32 	%rd102, %r287;
	add.s64 	%rd9, %rd3, %rd102;
	ld.local.u8 	%r227, [%rd9];
	ld.local.u8 	%r45, [%rd9+1];
	mad.lo.s32 	%r228, %r73, %r227, %r45;
	mul.wide.u32 	%rd103, %r228, 4;
	add.s64 	%rd104, %rd2, %rd103;
	ld.global.u32 	%r229, [%rd104];
	add.s32 	%r292, %r229, %r292;
	@%p19 bra 	$L__BB3_29;
	setp.eq.s32 	%p20, %r23, 2;
	ld.local.u8 	%r47, [%rd9+2];
	mad.lo.s32 	%r230, %r73, %r45, %r47;
	mul.wide.u32 	%rd105, %r230, 4;
	add.s64 	%rd106, %rd2, %rd105;
	ld.global.u32 	%r231, [%rd106];
	add.s32 	%r292, %r231, %r292;
	@%p20 bra 	$L__BB3_29;
	ld.local.u8 	%r232, [%rd9+3];
	mad.lo.s32 	%r233, %r73, %r47, %r232;
	mul.wide.u32 	%rd107, %r233, 4;
	add.s64 	%rd108, %rd2, %rd107;
	ld.global.u32 	%r234, [%rd108];
	add.s32 	%r292, %r234, %r292;
$L__BB3_29:
	setp.lt.s32 	%p21, %r292, %r280;
	@%p21 bra 	$L__BB3_31;
	st.local.u8 	[%rd4], %rs1;
	st.local.u8 	[%rd5], %rs2;
	mov.u32 	%r292, %r280;
$L__BB3_31:
	add.s32 	%r279, %r279, 1;
	setp.ne.s32 	%p22, %r279, 100000;
	mov.u32 	%r280, %r292;
	@%p22 bra 	$L__BB3_15;
	setp.lt.s32 	%p23, %r73, 1;
	bar.sync 	0;
	@%p23 bra 	$L__BB3_45;
	and.b32  	%r53, %r73, 15;
	setp.lt.u32 	%p24, %r18, 15;
	mov.b32 	%r297, 0;
	@%p24 bra 	$L__BB3_36;
	add.s64 	%rd130, %rd3, 8;
	and.b32  	%r297, %r73, 2147483632;
	neg.s32 	%r295, %r297;
	add.s64 	%rd11, %rd1, 32;
	mov.u32 	%r294, %r2;
$L__BB3_35:
	.pragma "nounroll";
	mul.wide.s32 	%rd109, %r294, 4;
	add.s64 	%rd110, %rd11, %rd109;
	ld.local.v2.u8 	{%rs36, %rs37}, [%rd130+-8];
	cvt.u32.u16 	%r236, %rs36;
	st.global.u32 	[%rd110+-32], %r236;
	cvt.u32.u16 	%r237, %rs37;
	st.global.u32 	[%rd110+-28], %r237;
	ld.local.v2.u8 	{%rs38, %rs39}, [%rd130+-6];
	cvt.u32.u16 	%r238, %rs38;
	st.global.u32 	[%rd110+-24], %r238;
	cvt.u32.u16 	%r239, %rs39;
	st.global.u32 	[%rd110+-20], %r239;
	ld.local.v2.u8 	{%rs40, %rs41}, [%rd130+-4];
	cvt.u32.u16 	%r240, %rs40;
	st.global.u32 	[%rd110+-16], %r240;
	cvt.u32.u16 	%r241, %rs41;
	st.global.u32 	[%rd110+-12], %r241;
	ld.local.v2.u8 	{%rs42, %rs43}, [%rd130+-2];
	cvt.u32.u16 	%r242, %rs42;
	st.global.u32 	[%rd110+-8], %r242;
	cvt.u32.u16 	%r243, %rs43;
	st.global.u32 	[%rd110+-4], %r243;
	ld.local.v2.u8 	{%rs44, %rs45}, [%rd130];
	cvt.u32.u16 	%r244, %rs44;
	st.global.u32 	[%rd110], %r244;
	cvt.u32.u16 	%r245, %rs45;
	st.global.u32 	[%rd110+4], %r245;
	ld.local.v2.u8 	{%rs46, %rs47}, [%rd130+2];
	cvt.u32.u16 	%r246, %rs46;
	st.global.u32 	[%rd110+8], %r246;
	cvt.u32.u16 	%r247, %rs47;
	st.global.u32 	[%rd110+12], %r247;
	ld.local.v2.u8 	{%rs48, %rs49}, [%rd130+4];
	cvt.u32.u16 	%r248, %rs48;
	st.global.u32 	[%rd110+16], %r248;
	cvt.u32.u16 	%r249, %rs49;
	st.global.u32 	[%rd110+20], %r249;
	ld.local.v2.u8 	{%rs50, %rs51}, [%rd130+6];
	cvt.u32.u16 	%r250, %rs50;
	st.global.u32 	[%rd110+24], %r250;
	cvt.u32.u16 	%r251, %rs51;
	st.global.u32 	[%rd110+28], %r251;
	add.s32 	%r295, %r295, 16;
	add.s64 	%rd130, %rd130, 16;
	add.s32 	%r294, %r294, 16;
	setp.ne.s32 	%p25, %r295, 0;
	@%p25 bra 	$L__BB3_35;
$L__BB3_36:
	setp.eq.s32 	%p26, %r53, 0;
	@%p26 bra 	$L__BB3_45;
	and.b32  	%r61, %r73, 7;
	setp.lt.u32 	%p27, %r53, 8;
	@%p27 bra 	$L__BB3_39;
	cvt.u64.u32 	%rd111, %r297;
	add.s64 	%rd112, %rd3, %rd111;
	ld.local.u8 	%r252, [%rd112];
	add.s32 	%r253, %r297, %r2;
	mul.wide.s32 	%rd113, %r253, 4;
	add.s64 	%rd114, %rd1, %rd113;
	st.global.u32 	[%rd114], %r252;
	ld.local.u8 	%r254, [%rd112+1];
	st.global.u32 	[%rd114+4], %r254;
	ld.local.u8 	%r255, [%rd112+2];
	st.global.u32 	[%rd114+8], %r255;
	ld.local.u8 	%r256, [%rd112+3];
	st.global.u32 	[%rd114+12], %r256;
	ld.local.u8 	%r257, [%rd112+4];
	st.global.u32 	[%rd114+16], %r257;
	ld.local.u8 	%r258, [%rd112+5];
	st.global.u32 	[%rd114+20], %r258;
	ld.local.u8 	%r259, [%rd112+6];
	st.global.u32 	[%rd114+24], %r259;
	ld.local.u8 	%r260, [%rd112+7];
	st.global.u32 	[%rd114+28], %r260;
	add.s32 	%r297, %r297, 8;
$L__BB3_39:
	setp.eq.s32 	%p28, %r61, 0;
	@%p28 bra 	$L__BB3_45;
	and.b32  	%r64, %r73, 3;
	setp.lt.u32 	%p29, %r61, 4;
	@%p29 bra 	$L__BB3_42;
	cvt.u64.u32 	%rd115, %r297;
	add.s64 	%rd116, %rd3, %rd115;
	ld.local.u8 	%r261, [%rd116];
	add.s32 	%r262, %r297, %r2;
	mul.wide.s32 	%rd117, %r262, 4;
	add.s64 	%rd118, %rd1, %rd117;
	st.global.u32 	[%rd118], %r261;
	ld.local.u8 	%r263, [%rd116+1];
	st.global.u32 	[%rd118+4], %r263;
	ld.local.u8 	%r264, [%rd116+2];
	st.global.u32 	[%rd118+8], %r264;
	ld.local.u8 	%r265, [%rd116+3];
	st.global.u32 	[%rd118+12], %r265;
	add.s32 	%r297, %r297, 4;
$L__BB3_42:
	setp.eq.s32 	%p30, %r64, 0;
	@%p30 bra 	$L__BB3_45;
	add.s32 	%r300, %r297, %r2;
	cvt.u64.u32 	%rd119, %r297;
	add.s64 	%rd131, %rd3, %rd119;
	neg.s32 	%r299, %r64;
$L__BB3_44:
	.pragma "nounroll";
	mul.wide.s32 	%rd120, %r300, 4;
	add.s64 	%rd121, %rd1, %rd120;
	ld.local.u8 	%r266, [%rd131];
	st.global.u32 	[%rd121], %r266;
	add.s32 	%r300, %r300, 1;
	add.s64 	%rd131, %rd131, 1;
	add.s32 	%r299, %r299, 1;
	setp.ne.s32 	%p31, %r299, 0;
	@%p31 bra 	$L__BB3_44;
$L__BB3_45:
	ld.local.u8 	%r267, [%rd3];
	cvt.s64.s32 	%rd122, %r18;
	add.s64 	%rd123, %rd3, %rd122;
	ld.local.u8 	%r268, [%rd123];
	mad.lo.s32 	%r269, %r73, %r267, %r268;
	mul.wide.s32 	%rd124, %r269, 4;
	add.s64 	%rd125, %rd2, %rd124;
	ld.global.u32 	%r270, [%rd125];
	add.s32 	%r271, %r270, %r292;
	add.s32 	%r272, %r2, %r73;
	mul.wide.s32 	%rd126, %r272, 4;
	add.s64 	%rd127, %rd1, %rd126;
	st.global.u32 	[%rd127], %r271;
$L__BB3_46:
	ret;

}


// ===== COMPILED SASS (sm_100) =====

	.target	sm_100

	.elftype	@"ET_EXEC"


//--------------------- .note.nv.tkinfo           --------------------------
	.section	.note.nv.tkinfo,"",@"SHT_NOTE"
	.sectionflags	@"SHF_NOTE_NV_TKINFO"
	.tkinfo
        /*0018*/ 	.word	0x00000002
        /*0030*/ 	.string	""
        /*0030*/ 	.string	"ptxas"
        /*0030*/ 	.string	"Cuda compilation tools, release 13.0, V13.0.88"
        /*0030*/ 	.string	"Build cuda_13.0.r13.0/compiler.36424714_0"
        /*0030*/ 	.string	"-arch sm_100 -m 64 "



//--------------------- .note.nv.cuinfo           --------------------------
	.section	.note.nv.cuinfo,"",@"SHT_NOTE"
	.sectionflags	@"SHF_NOTE_NV_CUINFO"
        /*0018*/ 	.short	0x0002
        /*001a*/ 	.short	0x0064
        /*001c*/ 	.short	0x0082
	.zero		2


//--------------------- .nv.info                  --------------------------
	.section	.nv.info,"",@"SHT_CUDA_INFO"
	.align	4


	//----- nvinfo : EIATTR_REGCOUNT
	.align		4
        /*0000*/ 	.byte	0x04, 0x2f
        /*0002*/ 	.short	(.L_1 - .L_0)
	.align		4
.L_0:
        /*0004*/ 	.word	index@(_Z33permutaciones_shared_register_bigPiiS_S_ii)
        /*0008*/ 	.word	0x00000020


	//----- nvinfo : EIATTR_FRAME_SIZE
	.align		4
.L_1:
        /*000c*/ 	.byte	0x04, 0x11
        /*000e*/ 	.short	(.L_3 - .L_2)
	.align		4
.L_2:
        /*0010*/ 	.word	index@(_Z33permutaciones_shared_register_bigPiiS_S_ii)
        /*0014*/ 	.word	0x00000158


	//----- nvinfo : EIATTR_REGCOUNT
	.align		4
.L_3:
        /*0018*/ 	.byte	0x04, 0x2f
        /*001a*/ 	.short	(.L_5 - .L_4)
	.align		4
.L_4:
        /*001c*/ 	.word	index@(_Z13permutacionesPiiS_S_)
        /*0020*/ 	.word	0x00000020


	//----- nvinfo : EIATTR_FRAME_SIZE
	.align		4
.L_5:
        /*0024*/ 	.byte	0x04, 0x11
        /*0026*/ 	.short	(.L_7 - .L_6)
	.align		4
.L_6:
        /*0028*/ 	.word	index@(_Z13permutacionesPiiS_S_)
        /*002c*/ 	.word	0x00000000


	//----- nvinfo : EIATTR_REGCOUNT
	.align		4
.L_7:
        /*0030*/ 	.byte	0x04, 0x2f
        /*0032*/ 	.short	(.L_9 - .L_8)
	.align		4
.L_8:
        /*0034*/ 	.word	index@(_Z29permutaciones_shared_registerPiiS_S_)
        /*0038*/ 	.word	0x00000020


	//----- nvinfo : EIATTR_FRAME_SIZE
	.align		4
.L_9:
        /*003c*/ 	.byte	0x04, 0x11
        /*003e*/ 	.short	(.L_11 - .L_10)
	.align		4
.L_10:
        /*0040*/ 	.word	index@(_Z29permutaciones_shared_registerPiiS_S_)
        /*0044*/ 	.word	0x00000058


	//----- nvinfo : EIATTR_REGCOUNT
	.align		4
.L_11:
        /*0048*/ 	.byte	0x04, 0x2f
        /*004a*/ 	.short	(.L_13 - .L_12)
	.align		4
.L_12:
        /*004c*/ 	.word	index@(_Z22permutaciones_registerPiiS_S_)
        /*0050*/ 	.word	0x00000020


	//----- nvinfo : EIATTR_FRAME_SIZE
	.align		4
.L_13:
        /*0054*/ 	.byte	0x04, 0x11
        /*0056*/ 	.short	(.L_15 - .L_14)
	.align		4
.L_14:
        /*0058*/ 	.word	index@(_Z22permutaciones_registerPiiS_S_)
        /*005c*/ 	.word	0x00000060


	//----- nvinfo : EIATTR_MIN_STACK_SIZE
	.align		4
.L_15:
        /*0060*/ 	.byte	0x04, 0x12
        /*0062*/ 	.short	(.L_17 - .L_16)
	.align		4
.L_16:
        /*0064*/ 	.word	index@(_Z22permutaciones_registerPiiS_S_)
        /*0068*/ 	.word	0x00000060


	//----- nvinfo : EIATTR_MIN_STACK_SIZE
	.align		4
.L_17:
        /*006c*/ 	.byte	0x04, 0x12
        /*006e*/ 	.short	(.L_19 - .L_18)
	.align		4
.L_18:
        /*0070*/ 	.word	index@(_Z29permutaciones_shared_registerPiiS_S_)
        /*0074*/ 	.word	0x00000058


	//----- nvinfo : EIATTR_MIN_STACK_SIZE
	.align		4
.L_19:
        /*0078*/ 	.byte	0x04, 0x12
        /*007a*/ 	.short	(.L_21 - .L_20)
	.align		4
.L_20:
        /*007c*/ 	.word	index@(_Z13permutacionesPiiS_S_)
        /*0080*/ 	.word	0x00000000


	//----- nvinfo : EIATTR_MIN_STACK_SIZE
	.align		4
.L_21:
        /*0084*/ 	.byte	0x04, 0x12
        /*0086*/ 	.short	(.L_23 - .L_22)
	.align		4
.L_22:
        /*0088*/ 	.word	index@(_Z33permutaciones_shared_register_bigPiiS_S_ii)
        /*008c*/ 	.word	0x00000158
.L_23:


//--------------------- .nv.compat                --------------------------
	.section	.nv.compat,"",@"SHT_CUDA_COMPAT_INFO"
	.align	4
        /*0000*/ 	.byte	0x02, 0x09, 0x00, 0x00, 0x02, 0x02, 0x01, 0x00, 0x02, 0x05, 0x05, 0x00, 0x03, 0x07, 0x01, 0x01
        /*0010*/ 	.byte	0x02, 0x03, 0x00, 0x00, 0x02, 0x06, 0x01, 0x00, 0x04, 0x0b, 0x08, 0x00, 0x09, 0x00, 0x00, 0x00
        /*0020*/ 	.byte	0x00, 0x00, 0x00, 0x00


//--------------------- .nv.info._Z22permutaciones_registerPiiS_S_ --------------------------
	.section	.nv.info._Z22permutaciones_registerPiiS_S_,"",@"SHT_CUDA_INFO"
	.sectionflags	@""
	.align	4


	//----- nvinfo : EIATTR_CUDA_API_VERSION
	.align		4
        /*0000*/ 	.byte	0x04, 0x37
        /*0002*/ 	.short	(.L_25 - .L_24)
.L_24:
        /*0004*/ 	.word	0x00000082


	//----- nvinfo : EIATTR_KPARAM_INFO
	.align		4
.L_25:
        /*0008*/ 	.byte	0x04, 0x17
        /*000a*/ 	.short	(.L_27 - .L_26)
.L_26:
        /*000c*/ 	.word	0x00000000
        /*0010*/ 	.short	0x0003
        /*0012*/ 	.short	0x0018
        /*0014*/ 	.byte	0x00, 0xf5, 0x21, 0x00


	//----- nvinfo : EIATTR_KPARAM_INFO
	.align		4
.L_27:
        /*0018*/ 	.byte	0x04, 0x17
        /*001a*/ 	.short	(.L_29 - .L_28)
.L_28:
        /*001c*/ 	.word	0x00000000
        /*0020*/ 	.short	0x0002
        /*0022*/ 	.short	0x0010
        /*0024*/ 	.byte	0x00, 0xf5, 0x21, 0x00


	//----- nvinfo : EIATTR_KPARAM_INFO
	.align		4
.L_29:
        /*0028*/ 	.byte	0x04, 0x17
        /*002a*/ 	.short	(.L_31 - .L_30)
.L_30:
        /*002c*/ 	.word	0x00000000
        /*0030*/ 	.short	0x0001
        /*0032*/ 	.short	0x0008
        /*0034*/ 	.byte	0x00, 0xf0, 0x11, 0x00


	//----- nvinfo : EIATTR_KPARAM_INFO
	.align		4
.L_31:
        /*0038*/ 	.byte	0x04, 0x17
        /*003a*/ 	.short	(.L_33 - .L_32)
.L_32:
        /*003c*/ 	.word	0x00000000
        /*0040*/ 	.short	0x0000
        /*0042*/ 	.short	0x0000
        /*0044*/ 	.byte	0x00, 0xf5, 0x21, 0x00


	//----- nvinfo : EIATTR_SPARSE_MMA_MASK
	.align		4
.L_33:
        /*0048*/ 	.byte	0x03, 0x50
        /*004a*/ 	.short	0x0000


	//----- nvinfo : EIATTR_MAXREG_COUNT
	.align		4
        /*004c*/ 	.byte	0x03, 0x1b
        /*004e*/ 	.short	0x00ff


	//----- nvinfo : EIATTR_NUM_BARRIERS
	.align		4
        /*0050*/ 	.byte	0x02, 0x4c
        /*0052*/ 	.byte	0x01
	.zero		1


	//----- nvinfo : EIATTR_MERCURY_ISA_VERSION
	.align		4
        /*0054*/ 	.byte	0x03, 0x5f
        /*0056*/ 	.short	0x0101


	//----- nvinfo : EIATTR_VRC_CTA_INIT_COUNT
	.align		4
        /*0058*/ 	.byte	0x02, 0x4a
	.zero		1
	.zero		1


	//----- nvinfo : EIATTR_EXIT_INSTR_OFFSETS
	.align		4
        /*005c*/ 	.byte	0x04, 0x1c
        /*005e*/ 	.short	(.L_35 - .L_34)


	//   ....[0]....
.L_34:
        /*0060*/ 	.word	0x00000070


	//   ....[1]....
        /*0064*/ 	.word	0x00001d60


	//----- nvinfo : EIATTR_CBANK_PARAM_SIZE
	.align		4
.L_35:
        /*0068*/ 	.byte	0x03, 0x19
        /*006a*/ 	.short	0x0020


	//----- nvinfo : EIATTR_PARAM_CBANK
	.align		4
        /*006c*/ 	.byte	0x04, 0x0a
        /*006e*/ 	.short	(.L_37 - .L_36)
	.align		4
.L_36:
        /*0070*/ 	.word	index@(.nv.constant0._Z22permutaciones_registerPiiS_S_)
        /*0074*/ 	.short	0x0380
        /*0076*/ 	.short	0x0020


	//----- nvinfo : EIATTR_SW_WAR
	.align		4
.L_37:
        /*0078*/ 	.byte	0x04, 0x36
        /*007a*/ 	.short	(.L_39 - .L_38)
.L_38:
        /*007c*/ 	.word	0x00000008
.L_39:


//--------------------- .nv.info._Z29permutaciones_shared_registerPiiS_S_ --------------------------
	.section	.nv.info._Z29permutaciones_shared_registerPiiS_S_,"",@"SHT_CUDA_INFO"
	.sectionflags	@""
	.align	4


	//----- nvinfo : EIATTR_CUDA_API_VERSION
	.align		4
        /*0000*/ 	.byte	0x04, 0x37
        /*0002*/ 	.short	(.L_41 - .L_40)
.L_40:
        /*0004*/ 	.word	0x00000082


	//----- nvinfo : EIATTR_KPARAM_INFO
	.align		4
.L_41:
        /*0008*/ 	.byte	0x04, 0x17
        /*000a*/ 	.short	(.L_43 - .L_42)
.L_42:
        /*000c*/ 	.word	0x00000000
        /*0010*/ 	.short	0x0003
        /*0012*/ 	.short	0x0018
        /*0014*/ 	.byte	0x00, 0xf5, 0x21, 0x00


	//----- nvinfo : EIATTR_KPARAM_INFO
	.align		4
.L_43:
        /*0018*/ 	.byte	0x04, 0x17
        /*001a*/ 	.short	(.L_45 - .L_44)
.L_44:
        /*001c*/ 	.word	0x00000000
        /*0020*/ 	.short	0x0002
        /*0022*/ 	.short	0x0010
        /*0024*/ 	.byte	0x00, 0xf5, 0x21, 0x00


	//----- nvinfo : EIATTR_KPARAM_INFO
	.align		4
.L_45:
        /*0028*/ 	.byte	0x04, 0x17
        /*002a*/ 	.short	(.L_47 - .L_46)
.L_46:
        /*002c*/ 	.word	0x00000000
        /*0030*/ 	.short	0x0001
        /*0032*/ 	.short	0x0008
        /*0034*/ 	.byte	0x00, 0xf0, 0x11, 0x00


	//----- nvinfo : EIATTR_KPARAM_INFO
	.align		4
.L_47:
        /*0038*/ 	.byte	0x04, 0x17
        /*003a*/ 	.short	(.L_49 - .L_48)
.L_48:
        /*003c*/ 	.word	0x00000000
        /*0040*/ 	.short	0x0000
        /*0042*/ 	.short	0x0000
        /*0044*/ 	.byte	0x00, 0xf5, 0x21, 0x00


	//----- nvinfo : EIATTR_SPARSE_MMA_MASK
	.align		4
.L_49:
        /*0048*/ 	.byte	0x03, 0x50
        /*004a*/ 	.short	0x0000


	//----- nvinfo : EIATTR_MAXREG_COUNT
	.align		4
        /*004c*/ 	.byte	0x03, 0x1b
        /*004e*/ 	.short	0x00ff


	//----- nvinfo : EIATTR_NUM_BARRIERS
	.align		4
        /*0050*/ 	.byte	0x02, 0x4c
        /*0052*/ 	.byte	0x01
	.zero		1


	//----- nvinfo : EIATTR_MERCURY_ISA_VERSION
	.align		4
        /*0054*/ 	.byte	0x03, 0x5f
        /*0056*/ 	.short	0x0101


	//----- nvinfo : EIATTR_VRC_CTA_INIT_COUNT
	.align		4
        /*0058*/ 	.byte	0x02, 0x4a
	.zero		1
	.zero		1


	//----- nvinfo : EIATTR_EXIT_INSTR_OFFSETS
	.align		4
        /*005c*/ 	.byte	0x04, 0x1c
        /*005e*/ 	.short	(.L_51 - .L_50)


	//   ....[0]....
.L_50:
        /*0060*/ 	.word	0x00000070


	//   ....[1]....
        /*0064*/ 	.word	0x00002300


	//----- nvinfo : EIATTR_CRS_STACK_SIZE
	.align		4
.L_51:
        /*0068*/ 	.byte	0x04, 0x1e
        /*006a*/ 	.short	(.L_53 - .L_52)
.L_52:
        /*006c*/ 	.word	0x00000000


	//----- nvinfo : EIATTR_CBANK_PARAM_SIZE
	.align		4
.L_53:
        /*0070*/ 	.byte	0x03, 0x19
        /*0072*/ 	.short	0x0020


	//----- nvinfo : EIATTR_PARAM_CBANK
	.align		4
        /*0074*/ 	.byte	0x04, 0x0a
        /*0076*/ 	.short	(.L_55 - .L_54)
	.align		4
.L_54:
        /*0078*/ 	.word	index@(.nv.constant0._Z29permutaciones_shared_registerPiiS_S_)
        /*007c*/ 	.short	0x0380
        /*007e*/ 	.short	0x0020


	//----- nvinfo : EIATTR_SW_WAR
	.align		4
.L_55:
        /*0080*/ 	.byte	0x04, 0x36
        /*0082*/ 	.short	(.L_57 - .L_56)
.L_56:
        /*0084*/ 	.word	0x00000008
.L_57:


//--------------------- .nv.info._Z13permutacionesPiiS_S_ --------------------------
	.section	.nv.info._Z13permutacionesPiiS_S_,"",@"SHT_CUDA_INFO"
	.sectionflags	@""
	.align	4


	//----- nvinfo : EIATTR_CUDA_API_VERSION
	.align		4
        /*0000*/ 	.byte	0x04, 0x37
        /*0002*/ 	.short	(.L_59 - .L_58)
.L_58:
        /*0004*/ 	.word	0x00000082


	//----- nvinfo : EIATTR_KPARAM_INFO
	.align		4
.L_59:
        /*0008*/ 	.byte	0x04, 0x17
        /*000a*/ 	.short	(.L_61 - .L_60)
.L_60:
        /*000c*/ 	.word	0x00000000
        /*0010*/ 	.short	0x0003
        /*0012*/ 	.short	0x0018
        /*0014*/ 	.byte	0x00, 0xf5, 0x21, 0x00


	//----- nvinfo : EIATTR_KPARAM_INFO
	.align		4
.L_61:
        /*0018*/ 	.byte	0x04, 0x17
        /*001a*/ 	.short	(.L_63 - .L_62)
.L_62:
        /*001c*/ 	.word	0x00000000
        /*0020*/ 	.short	0x0002
        /*0022*/ 	.short	0x0010
        /*0024*/ 	.byte	0x00, 0xf5, 0x21, 0x00


	//----- nvinfo : EIATTR_KPARAM_INFO
	.align		4
.L_63:
        /*0028*/ 	.byte	0x04, 0x17
        /*002a*/ 	.short	(.L_65 - .L_64)
.L_64:
        /*002c*/ 	.word	0x00000000
        /*0030*/ 	.short	0x0001
        /*0032*/ 	.short	0x0008
        /*0034*/ 	.byte	0x00, 0xf0, 0x11, 0x00


	//----- nvinfo : EIATTR_KPARAM_INFO
	.align		4
.L_65:
        /*0038*/ 	.byte	0x04, 0x17
        /*003a*/ 	.short	(.L_67 - .L_66)
.L_66:
        /*003c*/ 	.word	0x00000000
        /*0040*/ 	.short	0x0000
        /*0042*/ 	.short	0x0000
        /*0044*/ 	.byte	0x00, 0xf5, 0x21, 0x00


	//----- nvinfo : EIATTR_SPARSE_MMA_MASK
	.align		4
.L_67:
        /*0048*/ 	.byte	0x03, 0x50
        /*004a*/ 	.short	0x0000


	//----- nvinfo : EIATTR_MAXREG_COUNT
	.align		4
        /*004c*/ 	.byte	0x03, 0x1b
        /*004e*/ 	.short	0x00ff


	//----- nvinfo : EIATTR_NUM_BARRIERS
	.align		4
        /*0050*/ 	.byte	0x02, 0x4c
        /*0052*/ 	.byte	0x01
	.zero		1


	//----- nvinfo : EIATTR_MERCURY_ISA_VERSION
	.align		4
        /*0054*/ 	.byte	0x03, 0x5f
        /*0056*/ 	.short	0x0101


	//----- nvinfo : EIATTR_VRC_CTA_INIT_COUNT
	.align		4
        /*0058*/ 	.byte	0x02, 0x4a
	.zero		1
	.zero		1


	//----- nvinfo : EIATTR_EXIT_INSTR_OFFSETS
	.align		4
        /*005c*/ 	.byte	0x04, 0x1c
        /*005e*/ 	.short	(.L_69 - .L_68)


	//   ....[0]....
.L_68:
        /*0060*/ 	.word	0x00000060


	//   ....[1]....
        /*0064*/ 	.word	0x00000a20


	//----- nvinfo : EIATTR_CBANK_PARAM_SIZE
	.align		4
.L_69:
        /*0068*/ 	.byte	0x03, 0x19
        /*006a*/ 	.short	0x0020


	//----- nvinfo : EIATTR_PARAM_CBANK
	.align		4
        /*006c*/ 	.byte	0x04, 0x0a
        /*006e*/ 	.short	(.L_71 - .L_70)
	.align		4
.L_70:
        /*0070*/ 	.word	index@(.nv.constant0._Z13permutacionesPiiS_S_)
        /*0074*/ 	.short	0x0380
        /*0076*/ 	.short	0x0020


	//----- nvinfo : EIATTR_SW_WAR
	.align		4
.L_71:
        /*0078*/ 	.byte	0x04, 0x36
        /*007a*/ 	.short	(.L_73 - .L_72)
.L_72:
        /*007c*/ 	.word	0x00000008
.L_73:


//--------------------- .nv.info._Z33permutaciones_shared_register_bigPiiS_S_ii --------------------------
	.section	.nv.info._Z33permutaciones_shared_register_bigPiiS_S_ii,"",@"SHT_CUDA_INFO"
	.sectionflags	@""
	.align	4


	//----- nvinfo : EIATTR_CUDA_API_VERSION
	.align		4
        /*0000*/ 	.byte	0x04, 0x37
        /*0002*/ 	.short	(.L_75 - .L_74)
.L_74:
        /*0004*/ 	.word	0x00000082


	//----- nvinfo : EIATTR_KPARAM_INFO
	.align		4
.L_75:
        /*0008*/ 	.byte	0x04, 0x17
        /*000a*/ 	.short	(.L_77 - .L_76)
.L_76:
        /*000c*/ 	.word	0x00000000
        /*0010*/ 	.short	0x0005
        /*0012*/ 	.short	0x0024
        /*0014*/ 	.byte	0x00, 0xf0, 0x11, 0x00


	//----- nvinfo : EIATTR_KPARAM_INFO
	.align		4
.L_77:
        /*0018*/ 	.byte	0x04, 0x17
        /*001a*/ 	.short	(.L_79 - .L_78)
.L_78:
        /*001c*/ 	.word	0x00000000
        /*0020*/ 	.short	0x0004
        /*0022*/ 	.short	0x0020
        /*0024*/ 	.byte	0x00, 0xf0, 0x11, 0x00


	//----- nvinfo : EIATTR_KPARAM_INFO
	.align		4
.L_79:
        /*0028*/ 	.byte	0x04, 0x17
        /*002a*/ 	.short	(.L_81 - .L_80)
.L_80:
        /*002c*/ 	.word	0x00000000
        /*0030*/ 	.short	0x0003
        /*0032*/ 	.short	0x0018
        /*0034*/ 	.byte	0x00, 0xf5, 0x21, 0x00


	//----- nvinfo : EIATTR_KPARAM_INFO
	.align		4
.L_81:
        /*0038*/ 	.byte	0x04, 0x17
        /*003a*/ 	.short	(.L_83 - .L_82)
.L_82:
        /*003c*/ 	.word	0x00000000
        /*0040*/ 	.short	0x0002
        /*0042*/ 	.short	0x0010
        /*0044*/ 	.byte	0x00, 0xf5, 0x21, 0x00


	//----- nvinfo : EIATTR_KPARAM_INFO
	.align		4
.L_83:
        /*0048*/ 	.byte	0x04, 0x17
        /*004a*/ 	.short	(.L_85 - .L_84)
.L_84:
        /*004c*/ 	.word	0x00000000
        /*0050*/ 	.short	0x0001
        /*0052*/ 	.short	0x0008
        /*0054*/ 	.byte	0x00, 0xf0, 0x11, 0x00


	//----- nvinfo : EIATTR_KPARAM_INFO
	.align		4
.L_85:
        /*0058*/ 	.byte	0x04, 0x17
        /*005a*/ 	.short	(.L_87 - .L_86)
.L_86:
        /*005c*/ 	.word	0x00000000
        /*0060*/ 	.short	0x0000
        /*0062*/ 	.short	0x0000
        /*0064*/ 	.byte	0x00, 0xf5, 0x21, 0x00


	//----- nvinfo : EIATTR_SPARSE_MMA_MASK
	.align		4
.L_87:
        /*0068*/ 	.byte	0x03, 0x50
        /*006a*/ 	.short	0x0000


	//----- nvinfo : EIATTR_MAXREG_COUNT
	.align		4
        /*006c*/ 	.byte	0x03, 0x1b
        /*006e*/ 	.short	0x00ff


	//----- nvinfo : EIATTR_NUM_BARRIERS
	.align		4
        /*0070*/ 	.byte	0x02, 0x4c
        /*0072*/ 	.byte	0x01
	.zero		1


	//----- nvinfo : EIATTR_MERCURY_ISA_VERSION
	.align		4
        /*0074*/ 	.byte	0x03, 0x5f
        /*0076*/ 	.short	0x0101


	//----- nvinfo : EIATTR_VRC_CTA_INIT_COUNT
	.align		4
        /*0078*/ 	.byte	0x02, 0x4a
	.zero		1
	.zero		1


	//----- nvinfo : EIATTR_EXIT_INSTR_OFFSETS
	.align		4
        /*007c*/ 	.byte	0x04, 0x1c
        /*007e*/ 	.short	(.L_89 - .L_88)


	//   ....[0]....
.L_88:
        /*0080*/ 	.word	0x00000070


	//   ....[1]....
        /*0084*/ 	.word	0x00002330


	//----- nvinfo : EIATTR_CBANK_PARAM_SIZE
	.align		4
.L_89:
        /*0088*/ 	.byte	0x03, 0x19
        /*008a*/ 	.short	0x0028


	//----- nvinfo : EIATTR_PARAM_CBANK
	.align		4
        /*008c*/ 	.byte	0x04, 0x0a
        /*008e*/ 	.short	(.L_91 - .L_90)
	.align		4
.L_90:
        /*0090*/ 	.word	index@(.nv.constant0._Z33permutaciones_shared_register_bigPiiS_S_ii)
        /*0094*/ 	.short	0x0380
        /*0096*/ 	.short	0x0028


	//----- nvinfo : EIATTR_SW_WAR
	.align		4
.L_91:
        /*0098*/ 	.byte	0x04, 0x36
        /*009a*/ 	.short	(.L_93 - .L_92)
.L_92:
        /*009c*/ 	.word	0x00000008
.L_93:


//--------------------- .nv.callgraph             --------------------------
	.section	.nv.callgraph,"",@"SHT_CUDA_CALLGRAPH"
	.align	4
	.sectionentsize	8
	.align		4
        /*0000*/ 	.word	0x00000000
	.align		4
        /*0004*/ 	.word	0xffffffff
	.align		4
        /*0008*/ 	.word	0x00000000
	.align		4
        /*000c*/ 	.word	0xfffffffe
	.align		4
        /*0010*/ 	.word	0x00000000
	.align		4
        /*0014*/ 	.word	0xfffffffd
	.align		4
        /*0018*/ 	.word	0x00000000
	.align		4
        /*001c*/ 	.word	0xfffffffc


//--------------------- .text._Z22permutaciones_registerPiiS_S_ --------------------------
	.section	.text._Z22permutaciones_registerPiiS_S_,"ax",@progbits
	.align	128
        .global         _Z22permutaciones_registerPiiS_S_
        .type           _Z22permutaciones_registerPiiS_S_,@function
        .size           _Z22permutaciones_registerPiiS_S_,(.L_x_72 - _Z22permutaciones_registerPiiS_S_)
        .other          _Z22permutaciones_registerPiiS_S_,@"STO_CUDA_ENTRY STV_DEFAULT"
_Z22permutaciones_registerPiiS_S_:
.text._Z22permutaciones_registerPiiS_S_:
[----:B------:R-:W0:Y:S01]  /*0000*/  LDC R1, c[0x0][0x37c] ;  /* 0x0000df00ff017b82 */ /* 0x000e220000000800 */
[----:B------:R-:W1:Y:S07]  /*0010*/  S2R R3, SR_TID.X ;  /* 0x0000000000037919 */ /* 0x000e6e0000002100 */
[----:B------:R-:W1:Y:S01]  /*0020*/  S2UR UR4, SR_CTAID.X ;  /* 0x00000000000479c3 */ /* 0x000e620000002500 */
[----:B0-----:R-:W-:-:S07]  /*0030*/  VIADD R1, R1, 0xffffffa0 ;  /* 0xffffffa001017836 */ /* 0x001fce0000000000 */
[----:B------:R-:W1:Y:S02]  /*0040*/  LDC R0, c[0x0][0x360] ;  /* 0x0000d800ff007b82 */ /* 0x000e640000000800 */
[----:B-1----:R-:W-:-:S05]  /*0050*/  IMAD R0, R0, UR4, R3 ;  /* 0x0000000400007c24 */ /* 0x002fca000f8e0203 */
[----:B------:R-:W-:-:S13]  /*0060*/  ISETP.GT.U32.AND P0, PT, R0, 0x270f, PT ;  /* 0x0000270f0000780c */ /* 0x000fda0003f04070 */
[----:B------:R-:W-:Y:S05]  /*0070*/  @P0 EXIT ;  /* 0x000000000000094d */ /* 0x000fea0003800000 */
[----:B------:R-:W0:Y:S01]  /*0080*/  LDC R3, c[0x0][0x388] ;  /* 0x0000e200ff037b82 */ /* 0x000e220000000800 */
[----:B------:R-:W1:Y:S01]  /*0090*/  LDCU.64 UR8, c[0x0][0x358] ;  /* 0x00006b00ff0877ac */ /* 0x000e620008000a00 */
[C---:B0-----:R-:W-:Y:S01]  /*00a0*/  ISETP.GE.AND P0, PT, R3.reuse, 0x1, PT ;  /* 0x000000010300780c */ /* 0x041fe20003f06270 */
[----:B------:R-:W-:Y:S02]  /*00b0*/  IMAD R7, R0, R3, R0 ;  /* 0x0000000300077224 */ /* 0x000fe400078e0200 */
[----:B------:R-:W-:-:S10]  /*00c0*/  VIADD R0, R3, 0xffffffff ;  /* 0xffffffff03007836 */ /* 0x000fd40000000000 */
[----:B-1----:R-:W-:Y:S05]  /*00d0*/  @!P0 BRA `(.L_x_0) ;  /* 0x0000000400908947 */ /* 0x002fea0003800000 */
[----:B------:R-:W-:Y:S01]  /*00e0*/  ISETP.GE.U32.AND P0, PT, R0, 0xf, PT ;  /* 0x0000000f0000780c */ /* 0x000fe20003f06070 */
[----:B------:R-:W-:Y:S01]  /*00f0*/  HFMA2 R2, -RZ, RZ, 0, 0 ;  /* 0x00000000ff027431 */ /* 0x000fe200000001ff */
[----:B------:R-:W-:-:S04]  /*0100*/  LOP3.LUT R24, R3, 0xf, RZ, 0xc0, !PT ;  /* 0x0000000f03187812 */ /* 0x000fc800078ec0ff */
[----:B------:R-:W-:-:S07]  /*0110*/  ISETP.NE.AND P1, PT, R24, RZ, PT ;  /* 0x000000ff1800720c */ /* 0x000fce0003f25270 */
[----:B------:R-:W-:Y:S06]  /*0120*/  @!P0 BRA `(.L_x_1) ;  /* 0x00000000009c8947 */ /* 0x000fec0003800000 */
[----:B------:R-:W-:Y:S01]  /*0130*/  LOP3.LUT R2, R3, 0x7ffffff0, RZ, 0xc0, !PT ;  /* 0x7ffffff003027812 */ /* 0x000fe200078ec0ff */
[----:B------:R-:W-:-:S07]  /*0140*/  IMAD.MOV.U32 R4, RZ, RZ, RZ ;  /* 0x000000ffff047224 */ /* 0x000fce00078e00ff */
.L_x_2:
[----:B------:R-:W0:Y:S01]  /*0150*/  LDC.64 R8, c[0x0][0x390] ;  /* 0x0000e400ff087b82 */ /* 0x000e220000000a00 */
[----:B------:R-:W-:-:S04]  /*0160*/  IMAD.IADD R5, R7, 0x1, R4 ;  /* 0x0000000107057824 */ /* 0x000fc800078e0204 */
[----:B0-----:R-:W-:-:S05]  /*0170*/  IMAD.WIDE R8, R5, 0x4, R8 ;  /* 0x0000000405087825 */ /* 0x001fca00078e0208 */
[----:B------:R-:W2:Y:S04]  /*0180*/  LDG.E.U8 R11, desc[UR8][R8.64+0x30] ;  /* 0x00003008080b7981 */ /* 0x000ea8000c1e1100 */
[----:B------:R-:W2:Y:S04]  /*0190*/  LDG.E.U8 R6, desc[UR8][R8.64+0x34] ;  /* 0x0000340808067981 */ /* 0x000ea8000c1e1100 */
[----:B------:R-:W3:Y:S04]  /*01a0*/  LDG.E.U8 R5, desc[UR8][R8.64+0x38] ;  /* 0x0000380808057981 */ /* 0x000ee8000c1e1100 */
[----:B------:R-:W3:Y:S04]  /*01b0*/  LDG.E.U8 R22, desc[UR8][R8.64+0x3c] ;  /* 0x00003c0808167981 */ /* 0x000ee8000c1e1100 */
[----:B------:R-:W4:Y:S04]  /*01c0*/  LDG.E.U8 R10, desc[UR8][R8.64] ;  /* 0x00000008080a7981 */ /* 0x000f28000c1e1100 */
[----:B------:R-:W4:Y:S04]  /*01d0*/  LDG.E.U8 R13, desc[UR8][R8.64+0x4] ;  /* 0x00000408080d7981 */ /* 0x000f28000c1e1100 */
[----:B------:R-:W5:Y:S04]  /*01e0*/  LDG.E.U8 R12, desc[UR8][R8.64+0x8] ;  /* 0x00000808080c7981 */ /* 0x000f68000c1e1100 */
        /* <DEDUP_REMOVED lines=8> */
[----:B------:R-:W5:Y:S01]  /*0270*/  LDG.E.U8 R23, desc[UR8][R8.64+0x2c] ;  /* 0x00002c0808177981 */ /* 0x000f62000c1e1100 */
[----:B--2---:R-:W-:-:S02]  /*0280*/  PRMT R6, R6, 0x7604, R11 ;  /* 0x0000760406067816 */ /* 0x004fc4000000000b */
[----:B---3--:R-:W-:Y:S02]  /*0290*/  PRMT R5, R22, 0x7604, R5 ;  /* 0x0000760416057816 */ /* 0x008fe40000000005 */
[----:B----4-:R-:W-:Y:S02]  /*02a0*/  PRMT R10, R13, 0x7604, R10 ;  /* 0x000076040d0a7816 */ /* 0x010fe4000000000a */
[----:B-----5:R-:W-:-:S04]  /*02b0*/  PRMT R12, R15, 0x7604, R12 ;  /* 0x000076040f0c7816 */ /* 0x020fc8000000000c */
[----:B------:R-:W-:Y:S02]  /*02c0*/  PRMT R10, R10, 0x5410, R12 ;  /* 0x000054100a0a7816 */ /* 0x000fe4000000000c */
[----:B------:R-:W-:Y:S02]  /*02d0*/  PRMT R14, R17, 0x7604, R14 ;  /* 0x00007604110e7816 */ /* 0x000fe4000000000e */
[----:B------:R-:W-:Y:S02]  /*02e0*/  PRMT R16, R19, 0x7604, R16 ;  /* 0x0000760413107816 */ /* 0x000fe40000000010 */
[----:B------:R-:W-:Y:S02]  /*02f0*/  PRMT R19, R6, 0x5410, R5 ;  /* 0x0000541006137816 */ /* 0x000fe40000000005 */
[----:B------:R-:W-:Y:S02]  /*0300*/  PRMT R11, R14, 0x5410, R16 ;  /* 0x000054100e0b7816 */ /* 0x000fe40000000010 */
[----:B------:R-:W-:-:S02]  /*0310*/  PRMT R18, R21, 0x7604, R18 ;  /* 0x0000760415127816 */ /* 0x000fc40000000012 */
[----:B------:R-:W-:Y:S02]  /*0320*/  IADD3 R6, PT, PT, R1, R4, RZ ;  /* 0x0000000401067210 */ /* 0x000fe40007ffe0ff */
[----:B------:R-:W-:-:S04]  /*0330*/  PRMT R20, R23, 0x7604, R20 ;  /* 0x0000760417147816 */ /* 0x000fc80000000014 */
[----:B------:R-:W-:Y:S01]  /*0340*/  PRMT R18, R18, 0x5410, R20 ;  /* 0x0000541012127816 */ /* 0x000fe20000000014 */
[----:B------:R0:W-:Y:S01]  /*0350*/  STL.64 [R6], R10 ;  /* 0x0000000a06007387 */ /* 0x0001e20000100a00 */
[----:B------:R-:W-:-:S03]  /*0360*/  VIADD R4, R4, 0x10 ;  /* 0x0000001004047836 */ /* 0x000fc60000000000 */
[----:B------:R0:W-:Y:S02]  /*0370*/  STL.64 [R6+0x8], R18 ;  /* 0x0000081206007387 */ /* 0x0001e40000100a00 */
[----:B------:R-:W-:-:S13]  /*0380*/  ISETP.NE.AND P0, PT, R4, R2, PT ;  /* 0x000000020400720c */ /* 0x000fda0003f05270 */
[----:B0-----:R-:W-:Y:S05]  /*0390*/  @P0 BRA `(.L_x_2) ;  /* 0xfffffffc006c0947 */ /* 0x001fea000383ffff */
.L_x_1:
[----:B------:R-:W-:Y:S05]  /*03a0*/  @!P1 BRA `(.L_x_0) ;  /* 0x0000000000dc9947 */ /* 0x000fea0003800000 */
[----:B------:R-:W-:Y:S02]  /*03b0*/  ISETP.GE.U32.AND P0, PT, R24, 0x8, PT ;  /* 0x000000081800780c */ /* 0x000fe40003f06070 */
[----:B------:R-:W-:-:S04]  /*03c0*/  LOP3.LUT R16, R3, 0x7, RZ, 0xc0, !PT ;  /* 0x0000000703107812 */ /* 0x000fc800078ec0ff */
[----:B------:R-:W-:-:S07]  /*03d0*/  ISETP.NE.AND P1, PT, R16, RZ, PT ;  /* 0x000000ff1000720c */ /* 0x000fce0003f25270 */
[----:B------:R-:W-:Y:S06]  /*03e0*/  @!P0 BRA `(.L_x_3) ;  /* 0x0000000000548947 */ /* 0x000fec0003800000 */
[----:B------:R-:W0:Y:S01]  /*03f0*/  LDC.64 R4, c[0x0][0x390] ;  /* 0x0000e400ff047b82 */ /* 0x000e220000000a00 */
[----:B------:R-:W-:-:S04]  /*0400*/  IMAD.IADD R9, R7, 0x1, R2 ;  /* 0x0000000107097824 */ /* 0x000fc800078e0202 */
[----:B0-----:R-:W-:-:S05]  /*0410*/  IMAD.WIDE R4, R9, 0x4, R4 ;  /* 0x0000000409047825 */ /* 0x001fca00078e0204 */
[----:B------:R-:W2:Y:S04]  /*0420*/  LDG.E R6, desc[UR8][R4.64] ;  /* 0x0000000804067981 */ /* 0x000ea8000c1e1900 */
[----:B------:R-:W3:Y:S04]  /*0430*/  LDG.E R8, desc[UR8][R4.64+0x4] ;  /* 0x0000040804087981 */ /* 0x000ee8000c1e1900 */
[----:B------:R-:W4:Y:S04]  /*0440*/  LDG.E R9, desc[UR8][R4.64+0x8] ;  /* 0x0000080804097981 */ /* 0x000f28000c1e1900 */
[----:B------:R-:W5:Y:S04]  /*0450*/  LDG.E R10, desc[UR8][R4.64+0xc] ;  /* 0x00000c08040a7981 */ /* 0x000f68000c1e1900 */
[----:B------:R-:W5:Y:S04]  /*0460*/  LDG.E R11, desc[UR8][R4.64+0x10] ;  /* 0x00001008040b7981 */ /* 0x000f68000c1e1900 */
[----:B------:R-:W5:Y:S04]  /*0470*/  LDG.E R12, desc[UR8][R4.64+0x14] ;  /* 0x00001408040c7981 */ /* 0x000f68000c1e1900 */
[----:B------:R-:W5:Y:S04]  /*0480*/  LDG.E R13, desc[UR8][R4.64+0x18] ;  /* 0x00001808040d7981 */ /* 0x000f68000c1e1900 */
[----:B------:R-:W5:Y:S01]  /*0490*/  LDG.E R14, desc[UR8][R4.64+0x1c] ;  /* 0x00001c08040e7981 */ /* 0x000f62000c1e1900 */
[----:B------:R-:W-:Y:S01]  /*04a0*/  IADD3 R15, PT, PT, R1, R2, RZ ;  /* 0x00000002010f7210 */ /* 0x000fe20007ffe0ff */
[----:B------:R-:W-:-:S04]  /*04b0*/  VIADD R2, R2, 0x8 ;  /* 0x0000000802027836 */ /* 0x000fc80000000000 */
[----:B--2---:R0:W-:Y:S04]  /*04c0*/  STL.U8 [R15], R6 ;  /* 0x000000060f007387 */ /* 0x0041e80000100000 */
[----:B---3--:R0:W-:Y:S04]  /*04d0*/  STL.U8 [R15+0x1], R8 ;  /* 0x000001080f007387 */ /* 0x0081e80000100000 */
[----:B----4-:R0:W-:Y:S04]  /*04e0*/  STL.U8 [R15+0x2], R9 ;  /* 0x000002090f007387 */ /* 0x0101e80000100000 */
[----:B-----5:R0:W-:Y:S04]  /*04f0*/  STL.U8 [R15+0x3], R10 ;  /* 0x0000030a0f007387 */ /* 0x0201e80000100000 */
[----:B------:R0:W-:Y:S04]  /*0500*/  STL.U8 [R15+0x4], R11 ;  /* 0x0000040b0f007387 */ /* 0x0001e80000100000 */
[----:B------:R0:W-:Y:S04]  /*0510*/  STL.U8 [R15+0x5], R12 ;  /* 0x0000050c0f007387 */ /* 0x0001e80000100000 */
[----:B------:R0:W-:Y:S04]  /*0520*/  STL.U8 [R15+0x6], R13 ;  /* 0x0000060d0f007387 */ /* 0x0001e80000100000 */
[----:B------:R0:W-:Y:S02]  /*0530*/  STL.U8 [R15+0x7], R14 ;  /* 0x0000070e0f007387 */ /* 0x0001e40000100000 */
.L_x_3:
[----:B------:R-:W-:Y:S05]  /*0540*/  @!P1 BRA `(.L_x_0) ;  /* 0x0000000000749947 */ /* 0x000fea0003800000 */
[----:B------:R-:W-:Y:S02]  /*0550*/  ISETP.GE.U32.AND P0, PT, R16, 0x4, PT ;  /* 0x000000041000780c */ /* 0x000fe40003f06070 */
[----:B0-----:R-:W-:-:S04]  /*0560*/  LOP3.LUT R13, R3, 0x3, RZ, 0xc0, !PT ;  /* 0x00000003030d7812 */ /* 0x001fc800078ec0ff */
        /* <DEDUP_REMOVED lines=8> */
[----:B------:R-:W5:Y:S01]  /*05f0*/  LDG.E R12, desc[UR8][R4.64+0xc] ;  /* 0x00000c08040c7981 */ /* 0x000f62000c1e1900 */
[----:B------:R-:W-:Y:S01]  /*0600*/  IADD3 R9, PT, PT, R1, R2, RZ ;  /* 0x0000000201097210 */ /* 0x000fe20007ffe0ff */
[----:B------:R-:W-:-:S04]  /*0610*/  VIADD R2, R2, 0x4 ;  /* 0x0000000402027836 */ /* 0x000fc80000000000 */
[----:B--2---:R0:W-:Y:S04]  /*0620*/  STL.U8 [R9], R6 ;  /* 0x0000000609007387 */ /* 0x0041e80000100000 */
[----:B---3--:R0:W-:Y:S04]  /*0630*/  STL.U8 [R9+0x1], R8 ;  /* 0x0000010809007387 */ /* 0x0081e80000100000 */
[----:B----4-:R0:W-:Y:S04]  /*0640*/  STL.U8 [R9+0x2], R10 ;  /* 0x0000020a09007387 */ /* 0x0101e80000100000 */
[----:B-----5:R0:W-:Y:S02]  /*0650*/  STL.U8 [R9+0x3], R12 ;  /* 0x0000030c09007387 */ /* 0x0201e40000100000 */
.L_x_4:
[----:B------:R-:W-:Y:S05]  /*0660*/  @!P1 BRA `(.L_x_0) ;  /* 0x00000000002c9947 */ /* 0x000fea0003800000 */
[----:B0-----:R-:W0:Y:S01]  /*0670*/  LDC.64 R8, c[0x0][0x390] ;  /* 0x0000e400ff087b82 */ /* 0x001e220000000a00 */
[----:B------:R-:W-:-:S05]  /*0680*/  UMOV UR4, URZ ;  /* 0x000000ff00047c82 */ /* 0x000fca0008000000 */
.L_x_5:
[----:B------:R-:W-:-:S04]  /*0690*/  IMAD.IADD R5, R7, 0x1, R2 ;  /* 0x0000000107057824 */ /* 0x000fc800078e0202 */
[----:B01----:R-:W-:-:S06]  /*06a0*/  IMAD.WIDE R4, R5, 0x4, R8 ;  /* 0x0000000405047825 */ /* 0x003fcc00078e0208 */
[----:B------:R-:W2:Y:S01]  /*06b0*/  LDG.E R4, desc[UR8][R4.64] ;  /* 0x0000000804047981 */ /* 0x000ea2000c1e1900 */
[----:B------:R-:W-:Y:S01]  /*06c0*/  IADD3 R11, PT, PT, R1, R2, RZ ;  /* 0x00000002010b7210 */ /* 0x000fe20007ffe0ff */
[----:B------:R-:W-:Y:S01]  /*06d0*/  UIADD3 UR4, UPT, UPT, UR4, 0x1, URZ ;  /* 0x0000000104047890 */ /* 0x000fe2000fffe0ff */
[----:B------:R-:W-:-:S05]  /*06e0*/  VIADD R2, R2, 0x1 ;  /* 0x0000000102027836 */ /* 0x000fca0000000000 */
[----:B------:R-:W-:Y:S01]  /*06f0*/  ISETP.NE.AND P0, PT, R13, UR4, PT ;  /* 0x000000040d007c0c */ /* 0x000fe2000bf05270 */
[----:B--2---:R1:W-:-:S12]  /*0700*/  STL.U8 [R11], R4 ;  /* 0x000000040b007387 */ /* 0x0043d80000100000 */
[----:B------:R-:W-:Y:S05]  /*0710*/  @P0 BRA `(.L_x_5) ;  /* 0xfffffffc00dc0947 */ /* 0x000fea000383ffff */
.L_x_0:
[----:B------:R-:W-:Y:S01]  /*0720*/  BAR.SYNC.DEFER_BLOCKING 0x0 ;  /* 0x0000000000007b1d */ /* 0x000fe20000010000 */
[C---:B01----:R-:W-:Y:S01]  /*0730*/  VIADD R11, R3.reuse, 0x7 ;  /* 0x00000007030b7836 */ /* 0x043fe20000000000 */
[C---:B------:R-:W-:Y:S01]  /*0740*/  IADD3 R8, PT, PT, R3.reuse, 0xf, RZ ;  /* 0x0000000f03087810 */ /* 0x040fe20007ffe0ff */
[----:B------:R-:W-:Y:S02]  /*0750*/  VIADD R3, R3, 0xfffffffe ;  /* 0xfffffffe03037836 */ /* 0x000fe40000000000 */
[----:B------:R-:W-:Y:S01]  /*0760*/  IMAD.MOV.U32 R9, RZ, RZ, 0x5f5e0ff ;  /* 0x05f5e0ffff097424 */ /* 0x000fe200078e00ff */
[----:B------:R-:W-:Y:S01]  /*0770*/  LOP3.LUT R4, R11, 0x7, RZ, 0xc0, !PT ;  /* 0x000000070b047812 */ /* 0x000fe200078ec0ff */
[----:B------:R-:W-:Y:S01]  /*0780*/  IMAD.MOV.U32 R10, RZ, RZ, RZ ;  /* 0x000000ffff0a7224 */ /* 0x000fe200078e00ff */
[----:B------:R-:W-:Y:S02]  /*0790*/  LOP3.LUT R2, R8, 0xf, RZ, 0xc0, !PT ;  /* 0x0000000f08027812 */ /* 0x000fe400078ec0ff */
[----:B------:R-:W-:Y:S01]  /*07a0*/  ISETP.GE.U32.AND P0, PT, R3, 0xf, PT ;  /* 0x0000000f0300780c */ /* 0x000fe20003f06070 */
[----:B------:R-:W-:Y:S01]  /*07b0*/  VIADD R4, R4, 0xffffffff ;  /* 0xffffffff04047836 */ /* 0x000fe20000000000 */
[----:B------:R-:W-:-:S02]  /*07c0*/  IADD3 R2, PT, PT, R2, -0x1, RZ ;  /* 0xffffffff02027810 */ /* 0x000fc40007ffe0ff */
[----:B------:R-:W-:Y:S02]  /*07d0*/  LOP3.LUT R11, R11, 0x3, RZ, 0xc0, !PT ;  /* 0x000000030b0b7812 */ /* 0x000fe400078ec0ff */
[----:B------:R-:W-:Y:S02]  /*07e0*/  ISETP.GE.U32.AND P1, PT, R4, 0x3, PT ;  /* 0x000000030400780c */ /* 0x000fe40003f26070 */
[----:B------:R-:W-:-:S13]  /*07f0*/  ISETP.GE.U32.AND P2, PT, R2, 0x7, PT ;  /* 0x000000070200780c */ /* 0x000fda0003f46070 */
.L_x_11:
[----:B0-----:R-:W0:Y:S01]  /*0800*/  LDC.64 R4, c[0x0][0x398] ;  /* 0x0000e600ff047b82 */ /* 0x001e220000000a00 */
[----:B------:R-:W-:Y:S01]  /*0810*/  SHF.L.U32 R3, R10, 0x1, RZ ;  /* 0x000000010a037819 */ /* 0x000fe200000006ff */
[----:B-1----:R-:W1:Y:S04]  /*0820*/  LDCU UR7, c[0x0][0x388] ;  /* 0x00007100ff0777ac */ /* 0x002e680008000800 */
[----:B0-----:R-:W-:Y:S02]  /*0830*/  IMAD.WIDE.U32 R4, R3, 0x4, R4 ;  /* 0x0000000403047825 */ /* 0x001fe400078e0004 */
[----:B------:R-:W-:Y:S06]  /*0840*/  BAR.SYNC.DEFER_BLOCKING 0x0 ;  /* 0x0000000000007b1d */ /* 0x000fec0000010000 */
[----:B--2---:R-:W2:Y:S04]  /*0850*/  LDG.E R12, desc[UR8][R4.64+0x4] ;  /* 0x00000408040c7981 */ /* 0x004ea8000c1e1900 */
[----:B------:R-:W3:Y:S01]  /*0860*/  LDG.E R2, desc[UR8][R4.64] ;  /* 0x0000000804027981 */ /* 0x000ee2000c1e1900 */
[----:B--2---:R-:W-:-:S02]  /*0870*/  IMAD.IADD R12, R1, 0x1, R12 ;  /* 0x00000001010c7824 */ /* 0x004fc400078e020c */
[----:B---3--:R-:W-:-:S03]  /*0880*/  IMAD.IADD R13, R1, 0x1, R2 ;  /* 0x00000001010d7824 */ /* 0x008fc600078e0202 */
[----:B------:R-:W2:Y:S04]  /*0890*/  LDL.U8 R14, [R12] ;  /* 0x000000000c0e7983 */ /* 0x000ea80000100000 */
[----:B------:R-:W3:Y:S01]  /*08a0*/  LDL.U8 R15, [R13] ;  /* 0x000000000d0f7983 */ /* 0x000ee20000100000 */
[----:B-1----:R-:W-:Y:S01]  /*08b0*/  UISETP.GE.AND UP0, UPT, UR7, 0x2, UPT ;  /* 0x000000020700788c */ /* 0x002fe2000bf06270 */
[----:B------:R-:W-:Y:S01]  /*08c0*/  IADD3 R10, PT, PT, R10, 0x1, RZ ;  /* 0x000000010a0a7810 */ /* 0x000fe20007ffe0ff */
[----:B------:R-:W-:-:S03]  /*08d0*/  IMAD.MOV.U32 R18, RZ, RZ, RZ ;  /* 0x000000ffff127224 */ /* 0x000fc600078e00ff */
[----:B------:R-:W-:Y:S01]  /*08e0*/  ISETP.NE.AND P3, PT, R10, 0x186a0, PT ;  /* 0x000186a00a00780c */ /* 0x000fe20003f65270 */
[----:B--2---:R0:W-:Y:S04]  /*08f0*/  STL.U8 [R13], R14 ;  /* 0x0000000e0d007387 */ /* 0x0041e80000100000 */
[----:B---3--:R0:W-:Y:S01]  /*0900*/  STL.U8 [R12], R15 ;  /* 0x0000000f0c007387 */ /* 0x0081e20000100000 */
[----:B------:R-:W-:Y:S07]  /*0910*/  BRA.U !UP0, `(.L_x_6) ;  /* 0x0000000908e47547 */ /* 0x000fee000b800000 */
[----:B------:R-:W-:Y:S02]  /*0920*/  HFMA2 R6, -RZ, RZ, 0, 0 ;  /* 0x00000000ff067431 */ /* 0x000fe400000001ff */
[----:B------:R-:W-:Y:S01]  /*0930*/  IMAD.MOV.U32 R18, RZ, RZ, RZ ;  /* 0x000000ffff127224 */ /* 0x000fe200078e00ff */
[----:B------:R-:W-:Y:S06]  /*0940*/  @!P0 BRA `(.L_x_7) ;  /* 0x00000004006c8947 */ /* 0x000fec0003800000 */
[----:B------:R1:W5:Y:S01]  /*0950*/  LDL.U8 R24, [R1] ;  /* 0x0000000001187983 */ /* 0x0003620000100000 */
[----:B------:R-:W2:Y:S01]  /*0960*/  LDC.64 R2, c[0x0][0x380] ;  /* 0x0000e000ff027b82 */ /* 0x000ea20000000a00 */
[----:B------:R-:W-:Y:S01]  /*0970*/  LOP3.LUT R5, R0, 0xfffffff0, RZ, 0xc0, !PT ;  /* 0xfffffff000057812 */ /* 0x000fe200078ec0ff */
[----:B------:R-:W-:Y:S01]  /*0980*/  IMAD.MOV.U32 R18, RZ, RZ, RZ ;  /* 0x000000ffff127224 */ /* 0x000fe200078e00ff */
[----:B------:R-:W-:Y:S02]  /*0990*/  IADD3 R6, PT, PT, R1, 0x8, RZ ;  /* 0x0000000801067810 */ /* 0x000fe40007ffe0ff */
[----:B------:R-:W-:-:S07]  /*09a0*/  IADD3 R4, PT, PT, -R5, RZ, RZ ;  /* 0x000000ff05047210 */ /* 0x000fce0007ffe1ff */
.L_x_8:
[----:B------:R-:W3:Y:S04]  /*09b0*/  LDL.U16 R16, [R6+-0x6] ;  /* 0xfffffa0006107983 */ /* 0x000ee80000100400 */
[----:B------:R-:W4:Y:S04]  /*09c0*/  LDL.U8 R19, [R6+-0x7] ;  /* 0xfffff90006137983 */ /* 0x000f280000100000 */
[----:B------:R-:W2:Y:S01]  /*09d0*/  LDL.U16 R25, [R6+-0x4] ;  /* 0xfffffc0006197983 */ /* 0x000ea20000100400 */
[----:B-----5:R-:W-:Y:S02]  /*09e0*/  LOP3.LUT R24, R24, 0xff, RZ, 0xc0, !PT ;  /* 0x000000ff18187812 */ /* 0x020fe400078ec0ff */
[----:B---3--:R-:W-:-:S03]  /*09f0*/  PRMT R17, R16, 0x7770, RZ ;  /* 0x0000777010117816 */ /* 0x008fc600000000ff */
[----:B----4-:R-:W-:Y:S02]  /*0a00*/  IMAD R27, R24, UR7, R19 ;  /* 0x00000007181b7c24 */ /* 0x010fe4000f8e0213 */
[----:B------:R-:W-:Y:S02]  /*0a10*/  IMAD R23, R19, UR7, R17 ;  /* 0x0000000713177c24 */ /* 0x000fe4000f8e0211 */
[--C-:B--2---:R-:W-:Y:S01]  /*0a20*/  IMAD.WIDE.U32 R26, R27, 0x4, R2.reuse ;  /* 0x000000041b1a7825 */ /* 0x104fe200078e0002 */
[----:B------:R-:W2:Y:S03]  /*0a30*/  LDL.U16 R19, [R6] ;  /* 0x0000000006137983 */ /* 0x000ea60000100400 */
[----:B------:R-:W-:Y:S01]  /*0a40*/  IMAD.WIDE.U32 R22, R23, 0x4, R2 ;  /* 0x0000000417167825 */ /* 0x000fe200078e0002 */
[----:B------:R2:W3:Y:S05]  /*0a50*/  LDG.E R29, desc[UR8][R26.64] ;  /* 0x000000081a1d7981 */ /* 0x0004ea000c1e1900 */
[----:B------:R-:W3:Y:S04]  /*0a60*/  LDG.E R23, desc[UR8][R22.64] ;  /* 0x0000000816177981 */ /* 0x000ee8000c1e1900 */
[----:B------:R-:W4:Y:S01]  /*0a70*/  LDL.U16 R22, [R6+-0x2] ;  /* 0xfffffe0006167983 */ /* 0x000f220000100400 */
[----:B------:R-:W-:-:S02]  /*0a80*/  PRMT R16, R16, 0x7771, RZ ;  /* 0x0000777110107816 */ /* 0x000fc400000000ff */
[----:B------:R-:W-:-:S03]  /*0a90*/  PRMT R28, R25, 0x7770, RZ ;  /* 0x00007770191c7816 */ /* 0x000fc600000000ff */
[----:B------:R-:W-:Y:S02]  /*0aa0*/  IMAD R21, R17, UR7, R16 ;  /* 0x0000000711157c24 */ /* 0x000fe4000f8e0210 */
[----:B------:R-:W-:Y:S02]  /*0ab0*/  IMAD R17, R16, UR7, R28 ;  /* 0x0000000710117c24 */ /* 0x000fe4000f8e021c */
[----:B------:R-:W-:-:S04]  /*0ac0*/  IMAD.WIDE.U32 R20, R21, 0x4, R2 ;  /* 0x0000000415147825 */ /* 0x000fc800078e0002 */
[----:B------:R-:W-:Y:S01]  /*0ad0*/  IMAD.WIDE.U32 R16, R17, 0x4, R2 ;  /* 0x0000000411107825 */ /* 0x000fe200078e0002 */
[----:B------:R-:W4:Y:S04]  /*0ae0*/  LDG.E R24, desc[UR8][R20.64] ;  /* 0x0000000814187981 */ /* 0x000f28000c1e1900 */
[----:B------:R4:W4:Y:S01]  /*0af0*/  LDG.E R27, desc[UR8][R16.64] ;  /* 0x00000008101b7981 */ /* 0x000922000c1e1900 */
[----:B------:R-:W-:-:S05]  /*0b00*/  PRMT R25, R25, 0x7771, RZ ;  /* 0x0000777119197816 */ /* 0x000fca00000000ff */
[----:B------:R-:W-:Y:S01]  /*0b10*/  IMAD R28, R28, UR7, R25 ;  /* 0x000000071c1c7c24 */ /* 0x000fe2000f8e0219 */
[----:B--2---:R-:W-:Y:S02]  /*0b20*/  PRMT R26, R19, 0x7770, RZ ;  /* 0x00007770131a7816 */ /* 0x004fe400000000ff */
[----:B---3--:R-:W-:Y:S02]  /*0b30*/  IADD3 R18, PT, PT, R23, R29, R18 ;  /* 0x0000001d17127210 */ /* 0x008fe40007ffe012 */
[C---:B----4-:R-:W-:Y:S02]  /*0b40*/  PRMT R16, R22.reuse, 0x7770, RZ ;  /* 0x0000777016107816 */ /* 0x050fe400000000ff */
[----:B------:R-:W-:-:S03]  /*0b50*/  PRMT R17, R22, 0x7771, RZ ;  /* 0x0000777116117816 */ /* 0x000fc600000000ff */
[----:B------:R-:W-:Y:S02]  /*0b60*/  IMAD R23, R25, UR7, R16 ;  /* 0x0000000719177c24 */ /* 0x000fe4000f8e0210 */
[----:B------:R-:W-:-:S04]  /*0b70*/  IMAD.WIDE.U32 R28, R28, 0x4, R2 ;  /* 0x000000041c1c7825 */ /* 0x000fc800078e0002 */
[----:B------:R-:W-:Y:S01]  /*0b80*/  IMAD.WIDE.U32 R22, R23, 0x4, R2 ;  /* 0x0000000417167825 */ /* 0x000fe200078e0002 */
[----:B------:R-:W2:Y:S03]  /*0b90*/  LDG.E R25, desc[UR8][R28.64] ;  /* 0x000000081c197981 */ /* 0x000ea6000c1e1900 */
[----:B------:R-:W-:Y:S02]  /*0ba0*/  IMAD R21, R16, UR7, R17 ;  /* 0x0000000710157c24 */ /* 0x000fe4000f8e0211 */
[----:B------:R-:W-:Y:S01]  /*0bb0*/  IMAD R17, R17, UR7, R26 ;  /* 0x0000000711117c24 */ /* 0x000fe2000f8e021a */
[----:B------:R-:W2:Y:S01]  /*0bc0*/  LDG.E R22, desc[UR8][R22.64] ;  /* 0x0000000816167981 */ /* 0x000ea2000c1e1900 */
[----:B------:R-:W-:-:S03]  /*0bd0*/  IMAD.WIDE.U32 R20, R21, 0x4, R2 ;  /* 0x0000000415147825 */ /* 0x000fc600078e0002 */
[----:B------:R-:W3:Y:S01]  /*0be0*/  LDL.U16 R29, [R6+0x2] ;  /* 0x00000200061d7983 */ /* 0x000ee20000100400 */
[----:B------:R-:W-:-:S03]  /*0bf0*/  IMAD.WIDE.U32 R16, R17, 0x4, R2 ;  /* 0x0000000411107825 */ /* 0x000fc600078e0002 */
[----:B------:R-:W4:Y:S04]  /*0c00*/  LDL.U16 R28, [R6+0x4] ;  /* 0x00000400061c7983 */ /* 0x000f280000100400 */
[----:B------:R-:W4:Y:S04]  /*0c10*/  LDG.E R20, desc[UR8][R20.64] ;  /* 0x0000000814147981 */ /* 0x000f28000c1e1900 */
[----:B------:R4:W4:Y:S01]  /*0c20*/  LDG.E R17, desc[UR8][R16.64] ;  /* 0x0000000810117981 */ /* 0x000922000c1e1900 */
[----:B------:R-:W-:-:S03]  /*0c30*/  IADD3 R27, PT, PT, R27, R24, R18 ;  /* 0x000000181b1b7210 */ /* 0x000fc60007ffe012 */
[----:B------:R-:W4:Y:S04]  /*0c40*/  LDL.U16 R18, [R6+0x6] ;  /* 0x0000060006127983 */ /* 0x000f280000100400 */
[----:B------:R-:W4:Y:S01]  /*0c50*/  LDL.U8 R24, [R6+0x8] ;  /* 0x0000080006187983 */ /* 0x000f220000100000 */
[----:B--2---:R-:W-:Y:S02]  /*0c60*/  IADD3 R25, PT, PT, R22, R25, R27 ;  /* 0x0000001916197210 */ /* 0x004fe40007ffe01b */
[----:B------:R-:W-:Y:S02]  /*0c70*/  PRMT R22, R19, 0x7771, RZ ;  /* 0x0000777113167816 */ /* 0x000fe400000000ff */
[C---:B---3--:R-:W-:Y:S02]  /*0c80*/  PRMT R19, R29.reuse, 0x7770, RZ ;  /* 0x000077701d137816 */ /* 0x048fe400000000ff */
[----:B------:R-:W-:Y:S01]  /*0c90*/  PRMT R29, R29, 0x7771, RZ ;  /* 0x000077711d1d7816 */ /* 0x000fe200000000ff */
[----:B------:R-:W-:Y:S01]  /*0ca0*/  IMAD R27, R26, UR7, R22 ;  /* 0x000000071a1b7c24 */ /* 0x000fe2000f8e0216 */
[----:B----4-:R-:W-:Y:S01]  /*0cb0*/  PRMT R16, R28, 0x7770, RZ ;  /* 0x000077701c107816 */ /* 0x010fe200000000ff */
[----:B------:R-:W-:-:S02]  /*0cc0*/  IMAD R21, R22, UR7, R19 ;  /* 0x0000000716157c24 */ /* 0x000fc4000f8e0213 */
[----:B------:R-:W-:Y:S01]  /*0cd0*/  IMAD.WIDE.U32 R26, R27, 0x4, R2 ;  /* 0x000000041b1a7825 */ /* 0x000fe200078e0002 */
[----:B------:R-:W-:-:S03]  /*0ce0*/  IADD3 R25, PT, PT, R17, R20, R25 ;  /* 0x0000001411197210 */ /* 0x000fc60007ffe019 */
[----:B------:R-:W-:Y:S01]  /*0cf0*/  IMAD R17, R19, UR7, R29 ;  /* 0x0000000713117c24 */ /* 0x000fe2000f8e021d */
[----:B------:R-:W-:Y:S01]  /*0d00*/  PRMT R19, R28, 0x7771, RZ ;  /* 0x000077711c137816 */ /* 0x000fe200000000ff */
[----:B------:R-:W-:Y:S01]  /*0d10*/  IMAD R23, R29, UR7, R16 ;  /* 0x000000071d177c24 */ /* 0x000fe2000f8e0210 */
[----:B------:R-:W2:Y:S01]  /*0d20*/  LDG.E R26, desc[UR8][R26.64] ;  /* 0x000000081a1a7981 */ /* 0x000ea2000c1e1900 */
[----:B------:R-:W-:-:S04]  /*0d30*/  IMAD.WIDE.U32 R20, R21, 0x4, R2 ;  /* 0x0000000415147825 */ /* 0x000fc800078e0002 */
[----:B------:R-:W-:-:S04]  /*0d40*/  IMAD.WIDE.U32 R28, R17, 0x4, R2 ;  /* 0x00000004111c7825 */ /* 0x000fc800078e0002 */
[----:B------:R-:W-:Y:S01]  /*0d50*/  IMAD.WIDE.U32 R22, R23, 0x4, R2 ;  /* 0x0000000417167825 */ /* 0x000fe200078e0002 */
[----:B------:R3:W2:Y:S04]  /*0d60*/  LDG.E R27, desc[UR8][R20.64] ;  /* 0x00000008141b7981 */ /* 0x0006a8000c1e1900 */
[----:B------:R-:W4:Y:S01]  /*0d70*/  LDG.E R28, desc[UR8][R28.64] ;  /* 0x000000081c1c7981 */ /* 0x000f22000c1e1900 */
[----:B------:R-:W-:Y:S01]  /*0d80*/  IMAD R17, R16, UR7, R19 ;  /* 0x0000000710117c24 */ /* 0x000fe2000f8e0213 */
[----:B---3--:R-:W-:Y:S02]  /*0d90*/  PRMT R20, R18, 0x7770, RZ ;  /* 0x0000777012147816 */ /* 0x008fe400000000ff */
[----:B------:R3:W4:Y:S03]  /*0da0*/  LDG.E R29, desc[UR8][R22.64] ;  /* 0x00000008161d7981 */ /* 0x000726000c1e1900 */
[----:B------:R-:W-:-:S02]  /*0db0*/  IMAD R19, R19, UR7, R20 ;  /* 0x0000000713137c24 */ /* 0x000fc4000f8e0214 */
[----:B------:R-:W-:-:S06]  /*0dc0*/  IMAD.WIDE.U32 R16, R17, 0x4, R2 ;  /* 0x0000000411107825 */ /* 0x000fcc00078e0002 */
[----:B------:R-:W4:Y:S01]  /*0dd0*/  LDG.E R16, desc[UR8][R16.64] ;  /* 0x0000000810107981 */ /* 0x000f22000c1e1900 */
[----:B---3--:R-:W-:Y:S01]  /*0de0*/  PRMT R23, R18, 0x7771, RZ ;  /* 0x0000777112177816 */ /* 0x008fe200000000ff */
[----:B------:R-:W-:-:S04]  /*0df0*/  IMAD.WIDE.U32 R18, R19, 0x4, R2 ;  /* 0x0000000413127825 */ /* 0x000fc800078e0002 */
[----:B------:R-:W-:Y:S02]  /*0e00*/  IMAD R21, R20, UR7, R23 ;  /* 0x0000000714157c24 */ /* 0x000fe4000f8e0217 */
[----:B------:R-:W-:Y:S01]  /*0e10*/  IMAD R23, R23, UR7, R24 ;  /* 0x0000000717177c24 */ /* 0x000fe2000f8e0218 */
[----:B------:R-:W3:Y:S01]  /*0e20*/  LDG.E R19, desc[UR8][R18.64] ;  /* 0x0000000812137981 */ /* 0x000ee2000c1e1900 */
[----:B------:R-:W-:-:S04]  /*0e30*/  IMAD.WIDE.U32 R20, R21, 0x4, R2 ;  /* 0x0000000415147825 */ /* 0x000fc800078e0002 */
[----:B------:R-:W-:Y:S02]  /*0e40*/  IMAD.WIDE.U32 R22, R23, 0x4, R2 ;  /* 0x0000000417167825 */ /* 0x000fe400078e0002 */
[----:B------:R-:W3:Y:S04]  /*0e50*/  LDG.E R20, desc[UR8][R20.64] ;  /* 0x0000000814147981 */ /* 0x000ee8000c1e1900 */
[----:B------:R-:W3:Y:S01]  /*0e60*/  LDG.E R22, desc[UR8][R22.64] ;  /* 0x0000000816167981 */ /* 0x000ee2000c1e1900 */
[----:B------:R-:W-:-:S05]  /*0e70*/  VIADD R4, R4, 0x10 ;  /* 0x0000001004047836 */ /* 0x000fca0000000000 */
[----:B------:R-:W-:Y:S02]  /*0e80*/  ISETP.NE.AND P4, PT, R4, RZ, PT ;  /* 0x000000ff0400720c */ /* 0x000fe40003f85270 */
[----:B------:R-:W-:Y:S02]  /*0e90*/  IADD3 R6, PT, PT, R6, 0x10, RZ ;  /* 0x0000001006067810 */ /* 0x000fe40007ffe0ff */
[----:B--2---:R-:W-:-:S04]  /*0ea0*/  IADD3 R25, PT, PT, R27, R26, R25 ;  /* 0x0000001a1b197210 */ /* 0x004fc80007ffe019 */
[----:B----4-:R-:W-:-:S04]  /*0eb0*/  IADD3 R25, PT, PT, R29, R28, R25 ;  /* 0x0000001c1d197210 */ /* 0x010fc80007ffe019 */
[----:B---3--:R-:W-:-:S04]  /*0ec0*/  IADD3 R25, PT, PT, R19, R16, R25 ;  /* 0x0000001013197210 */ /* 0x008fc80007ffe019 */
[----:B------:R-:W-:Y:S01]  /*0ed0*/  IADD3 R18, PT, PT, R22, R20, R25 ;  /* 0x0000001416127210 */ /* 0x000fe20007ffe019 */
[----:B------:R-:W-:Y:S06]  /*0ee0*/  @P4 BRA `(.L_x_8) ;  /* 0xfffffff800b04947 */ /* 0x000fec000383ffff */
[----:B------:R-:W-:-:S07]  /*0ef0*/  IMAD.MOV.U32 R6, RZ, RZ, R5 ;  /* 0x000000ffff067224 */ /* 0x000fce00078e0005 */
.L_x_7:
[----:B------:R-:W-:-:S13]  /*0f00*/  LOP3.LUT P4, RZ, R0, 0xf, RZ, 0xc0, !PT ;  /* 0x0000000f00ff7812 */ /* 0x000fda000788c0ff */
[----:B------:R-:W-:Y:S05]  /*0f10*/  @!P4 BRA `(.L_x_6) ;  /* 0x000000040064c947 */ /* 0x000fea0003800000 */
[----:B------:R-:W-:Y:S01]  /*0f20*/  LOP3.LUT P4, RZ, R8, 0x7, RZ, 0xc0, !PT ;  /* 0x0000000708ff7812 */ /* 0x000fe2000788c0ff */
[----:B------:R-:W-:-:S12]  /*0f30*/  @!P2 BRA `(.L_x_9) ;  /* 0x0000000000a0a947 */ /* 0x000fd80003800000 */
[----:B------:R-:W-:Y:S01]  /*0f40*/  IADD3 R27, PT, PT, R1, R6, RZ ;  /* 0x00000006011b7210 */ /* 0x000fe20007ffe0ff */
[----:B------:R-:W2:Y:S04]  /*0f50*/  LDC.64 R2, c[0x0][0x380] ;  /* 0x0000e000ff027b82 */ /* 0x000ea80000000a00 */
[----:B------:R-:W3:Y:S04]  /*0f60*/  LDL.U8 R16, [R27] ;  /* 0x000000001b107983 */ /* 0x000ee80000100000 */
[----:B------:R-:W3:Y:S04]  /*0f70*/  LDL.U8 R17, [R27+0x1] ;  /* 0x000001001b117983 */ /* 0x000ee80000100000 */
[----:B------:R-:W4:Y:S04]  /*0f80*/  LDL.U8 R22, [R27+0x2] ;  /* 0x000002001b167983 */ /* 0x000f280000100000 */
[----:B------:R-:W5:Y:S04]  /*0f90*/  LDL.U8 R21, [R27+0x3] ;  /* 0x000003001b157983 */ /* 0x000f680000100000 */
[----:B------:R-:W5:Y:S04]  /*0fa0*/  LDL.U8 R28, [R27+0x4] ;  /* 0x000004001b1c7983 */ /* 0x000f680000100000 */
[----:B------:R-:W5:Y:S04]  /*0fb0*/  LDL.U8 R5, [R27+0x5] ;  /* 0x000005001b057983 */ /* 0x000f680000100000 */
[----:B------:R-:W5:Y:S04]  /*0fc0*/  LDL.U8 R20, [R27+0x6] ;  /* 0x000006001b147983 */ /* 0x000f680000100000 */
[----:B------:R-:W5:Y:S04]  /*0fd0*/  LDL.U8 R29, [R27+0x7] ;  /* 0x000007001b1d7983 */ /* 0x000f680000100000 */
[----:B------:R0:W5:Y:S01]  /*0fe0*/  LDL.U8 R4, [R27+0x8] ;  /* 0x000008001b047983 */ /* 0x0001620000100000 */
[----:B---3--:R-:W-:-:S02]  /*0ff0*/  IMAD R25, R16, UR7, R17 ;  /* 0x0000000710197c24 */ /* 0x008fc4000f8e0211 */
[----:B----4-:R-:W-:Y:S02]  /*1000*/  IMAD R17, R17, UR7, R22 ;  /* 0x0000000711117c24 */ /* 0x010fe4000f8e0216 */
[----:B--2---:R-:W-:-:S04]  /*1010*/  IMAD.WIDE.U32 R24, R25, 0x4, R2 ;  /* 0x0000000419187825 */ /* 0x004fc800078e0002 */
[----:B------:R-:W-:Y:S01]  /*1020*/  IMAD.WIDE.U32 R16, R17, 0x4, R2 ;  /* 0x0000000411107825 */ /* 0x000fe200078e0002 */
[----:B------:R-:W2:Y:S03]  /*1030*/  LDG.E R19, desc[UR8][R24.64] ;  /* 0x0000000818137981 */ /* 0x000ea6000c1e1900 */
[----:B-----5:R-:W-:Y:S01]  /*1040*/  IMAD R23, R22, UR7, R21 ;  /* 0x0000000716177c24 */ /* 0x020fe2000f8e0215 */
[----:B------:R3:W2:Y:S01]  /*1050*/  LDG.E R26, desc[UR8][R16.64] ;  /* 0x00000008101a7981 */ /* 0x0006a2000c1e1900 */
[----:B------:R-:W-:Y:S02]  /*1060*/  IMAD R21, R21, UR7, R28 ;  /* 0x0000000715157c24 */ /* 0x000fe4000f8e021c */
[----:B------:R-:W-:-:S04]  /*1070*/  IMAD.WIDE.U32 R22, R23, 0x4, R2 ;  /* 0x0000000417167825 */ /* 0x000fc800078e0002 */
[----:B0-----:R-:W-:Y:S02]  /*1080*/  IMAD R27, R20, UR7, R29 ;  /* 0x00000007141b7c24 */ /* 0x001fe4000f8e021d */
[----:B------:R-:W4:Y:S01]  /*1090*/  LDG.E R22, desc[UR8][R22.64] ;  /* 0x0000000816167981 */ /* 0x000f22000c1e1900 */
[----:B---3--:R-:W-:Y:S02]  /*10a0*/  IMAD R17, R28, UR7, R5 ;  /* 0x000000071c117c24 */ /* 0x008fe4000f8e0205 */
[----:B------:R-:W-:Y:S02]  /*10b0*/  IMAD R28, R5, UR7, R20 ;  /* 0x00000007051c7c24 */ /* 0x000fe4000f8e0214 */
[----:B------:R-:W-:-:S04]  /*10c0*/  IMAD.WIDE.U32 R20, R21, 0x4, R2 ;  /* 0x0000000415147825 */ /* 0x000fc800078e0002 */
[----:B------:R-:W-:Y:S02]  /*10d0*/  IMAD R29, R29, UR7, R4 ;  /* 0x000000071d1d7c24 */ /* 0x000fe4000f8e0204 */
[--C-:B------:R-:W-:Y:S01]  /*10e0*/  IMAD.WIDE.U32 R4, R17, 0x4, R2.reuse ;  /* 0x0000000411047825 */ /* 0x100fe200078e0002 */
[----:B------:R-:W4:Y:S03]  /*10f0*/  LDG.E R21, desc[UR8][R20.64] ;  /* 0x0000000814157981 */ /* 0x000f26000c1e1900 */
[--C-:B------:R-:W-:Y:S02]  /*1100*/  IMAD.WIDE.U32 R16, R28, 0x4, R2.reuse ;  /* 0x000000041c107825 */ /* 0x100fe400078e0002 */
[----:B------:R-:W3:Y:S02]  /*1110*/  LDG.E R4, desc[UR8][R4.64] ;  /* 0x0000000804047981 */ /* 0x000ee4000c1e1900 */
[----:B------:R-:W-:-:S02]  /*1120*/  IMAD.WIDE.U32 R24, R27, 0x4, R2 ;  /* 0x000000041b187825 */ /* 0x000fc400078e0002 */
[----:B------:R-:W3:Y:S02]  /*1130*/  LDG.E R16, desc[UR8][R16.64] ;  /* 0x0000000810107981 */ /* 0x000ee4000c1e1900 */
[----:B------:R-:W-:Y:S02]  /*1140*/  IMAD.WIDE.U32 R2, R29, 0x4, R2 ;  /* 0x000000041d027825 */ /* 0x000fe400078e0002 */
[----:B------:R-:W5:Y:S04]  /*1150*/  LDG.E R24, desc[UR8][R24.64] ;  /* 0x0000000818187981 */ /* 0x000f68000c1e1900 */
[----:B------:R-:W5:Y:S01]  /*1160*/  LDG.E R2, desc[UR8][R2.64] ;  /* 0x0000000802027981 */ /* 0x000f62000c1e1900 */
[----:B------:R-:W-:Y:S01]  /*1170*/  VIADD R6, R6, 0x8 ;  /* 0x0000000806067836 */ /* 0x000fe20000000000 */
[----:B--2---:R-:W-:-:S04]  /*1180*/  IADD3 R19, PT, PT, R26, R19, R18 ;  /* 0x000000131a137210 */ /* 0x004fc80007ffe012 */
[----:B----4-:R-:W-:-:S04]  /*1190*/  IADD3 R19, PT, PT, R21, R22, R19 ;  /* 0x0000001615137210 */ /* 0x010fc80007ffe013 */
[----:B---3--:R-:W-:-:S04]  /*11a0*/  IADD3 R19, PT, PT, R16, R4, R19 ;  /* 0x0000000410137210 */ /* 0x008fc80007ffe013 */
[----:B-----5:R-:W-:-:S07]  /*11b0*/  IADD3 R18, PT, PT, R2, R24, R19 ;  /* 0x0000001802127210 */ /* 0x020fce0007ffe013 */
.L_x_9:
[----:B------:R-:W-:Y:S05]  /*11c0*/  @!P4 BRA `(.L_x_6) ;  /* 0x0000000000b8c947 */ /* 0x000fea0003800000 */
[----:B------:R-:W-:Y:S01]  /*11d0*/  ISETP.NE.AND P4, PT, R11, RZ, PT ;  /* 0x000000ff0b00720c */ /* 0x000fe20003f85270 */
[----:B------:R-:W-:-:S12]  /*11e0*/  @!P1 BRA `(.L_x_10) ;  /* 0x0000000000589947 */ /* 0x000fd80003800000 */
[----:B------:R-:W-:Y:S01]  /*11f0*/  IADD3 R19, PT, PT, R1, R6, RZ ;  /* 0x0000000601137210 */ /* 0x000fe20007ffe0ff */
[----:B------:R-:W2:Y:S04]  /*1200*/  LDC.64 R16, c[0x0][0x380] ;  /* 0x0000e000ff107b82 */ /* 0x000ea80000000a00 */
[----:B------:R-:W3:Y:S04]  /*1210*/  LDL.U8 R2, [R19] ;  /* 0x0000000013027983 */ /* 0x000ee80000100000 */
[----:B------:R-:W3:Y:S04]  /*1220*/  LDL.U8 R3, [R19+0x1] ;  /* 0x0000010013037983 */ /* 0x000ee80000100000 */
[----:B------:R-:W4:Y:S04]  /*1230*/  LDL.U8 R4, [R19+0x2] ;  /* 0x0000020013047983 */ /* 0x000f280000100000 */
[----:B------:R-:W5:Y:S04]  /*1240*/  LDL.U8 R5, [R19+0x3] ;  /* 0x0000030013057983 */ /* 0x000f680000100000 */
[----:B------:R-:W5:Y:S01]  /*1250*/  LDL.U8 R22, [R19+0x4] ;  /* 0x0000040013167983 */ /* 0x000f620000100000 */
[----:B---3--:R-:W-:-:S02]  /*1260*/  IMAD R21, R2, UR7, R3 ;  /* 0x0000000702157c24 */ /* 0x008fc4000f8e0203 */
[----:B----4-:R-:W-:Y:S02]  /*1270*/  IMAD R3, R3, UR7, R4 ;  /* 0x0000000703037c24 */ /* 0x010fe4000f8e0204 */
[----:B--2---:R-:W-:-:S04]  /*1280*/  IMAD.WIDE.U32 R20, R21, 0x4, R16 ;  /* 0x0000000415147825 */ /* 0x004fc800078e0010 */
[----:B-----5:R-:W-:Y:S02]  /*1290*/  IMAD R23, R4, UR7, R5 ;  /* 0x0000000704177c24 */ /* 0x020fe4000f8e0205 */
[----:B------:R-:W-:Y:S01]  /*12a0*/  IMAD R25, R5, UR7, R22 ;  /* 0x0000000705197c24 */ /* 0x000fe2000f8e0216 */
[----:B------:R-:W2:Y:S01]  /*12b0*/  LDG.E R21, desc[UR8][R20.64] ;  /* 0x0000000814157981 */ /* 0x000ea2000c1e1900 */
[----:B------:R-:W-:-:S04]  /*12c0*/  IMAD.WIDE.U32 R2, R3, 0x4, R16 ;  /* 0x0000000403027825 */ /* 0x000fc800078e0010 */
[--C-:B------:R-:W-:Y:S02]  /*12d0*/  IMAD.WIDE.U32 R4, R23, 0x4, R16.reuse ;  /* 0x0000000417047825 */ /* 0x100fe400078e0010 */
[----:B------:R-:W2:Y:S02]  /*12e0*/  LDG.E R2, desc[UR8][R2.64] ;  /* 0x0000000802027981 */ /* 0x000ea4000c1e1900 */
[----:B------:R-:W-:Y:S02]  /*12f0*/  IMAD.WIDE.U32 R16, R25, 0x4, R16 ;  /* 0x0000000419107825 */ /* 0x000fe400078e0010 */
[----:B------:R-:W3:Y:S04]  /*1300*/  LDG.E R5, desc[UR8][R4.64] ;  /* 0x0000000804057981 */ /* 0x000ee8000c1e1900 */
[----:B------:R-:W3:Y:S01]  /*1310*/  LDG.E R16, desc[UR8][R16.64] ;  /* 0x0000000810107981 */ /* 0x000ee2000c1e1900 */
[----:B------:R-:W-:Y:S01]  /*1320*/  VIADD R6, R6, 0x4 ;  /* 0x0000000406067836 */ /* 0x000fe20000000000 */
[----:B--2---:R-:W-:-:S04]  /*1330*/  IADD3 R18, PT, PT, R2, R21, R18 ;  /* 0x0000001502127210 */ /* 0x004fc80007ffe012 */
[----:B---3--:R-:W-:-:S07]  /*1340*/  IADD3 R18, PT, PT, R16, R5, R18 ;  /* 0x0000000510127210 */ /* 0x008fce0007ffe012 */
.L_x_10:
[----:B------:R-:W-:Y:S05]  /*1350*/  @!P4 BRA `(.L_x_6) ;  /* 0x000000000054c947 */ /* 0x000fea0003800000 */
[----:B------:R-:W-:Y:S01]  /*1360*/  IADD3 R6, PT, PT, R1, R6, RZ ;  /* 0x0000000601067210 */ /* 0x000fe20007ffe0ff */
[----:B------:R-:W2:Y:S04]  /*1370*/  LDC.64 R2, c[0x0][0x380] ;  /* 0x0000e000ff027b82 */ /* 0x000ea80000000a00 */
[----:B------:R-:W3:Y:S04]  /*1380*/  LDL.U8 R4, [R6] ;  /* 0x0000000006047983 */ /* 0x000ee80000100000 */
[----:B------:R-:W3:Y:S01]  /*1390*/  LDL.U8 R17, [R6+0x1] ;  /* 0x0000010006117983 */ /* 0x000ee20000100000 */
[----:B------:R-:W-:Y:S01]  /*13a0*/  ISETP.NE.AND P4, PT, R11, 0x1, PT ;  /* 0x000000010b00780c */ /* 0x000fe20003f85270 */
[----:B---3--:R-:W-:-:S04]  /*13b0*/  IMAD R5, R4, UR7, R17 ;  /* 0x0000000704057c24 */ /* 0x008fc8000f8e0211 */
[----:B--2---:R-:W-:-:S06]  /*13c0*/  IMAD.WIDE.U32 R4, R5, 0x4, R2 ;  /* 0x0000000405047825 */ /* 0x004fcc00078e0002 */
[----:B------:R-:W2:Y:S02]  /*13d0*/  LDG.E R5, desc[UR8][R4.64] ;  /* 0x0000000804057981 */ /* 0x000ea4000c1e1900 */
[----:B--2---:R-:W-:Y:S01]  /*13e0*/  IMAD.IADD R18, R18, 0x1, R5 ;  /* 0x0000000112127824 */ /* 0x004fe200078e0205 */
[----:B------:R-:W-:Y:S06]  /*13f0*/  @!P4 BRA `(.L_x_6) ;  /* 0x00000000002cc947 */ /* 0x000fec0003800000 */
[----:B------:R-:W-:Y:S01]  /*1400*/  ISETP.NE.AND P4, PT, R11, 0x2, PT ;  /* 0x000000020b00780c */ /* 0x000fe20003f85270 */
[----:B------:R-:W2:-:S12]  /*1410*/  LDL.U8 R16, [R6+0x2] ;  /* 0x0000020006107983 */ /* 0x000e980000100000 */
[----:B------:R-:W3:Y:S01]  /*1420*/  @P4 LDL.U8 R4, [R6+0x3] ;  /* 0x0000030006044983 */ /* 0x000ee20000100000 */
[----:B--2---:R-:W-:Y:S02]  /*1430*/  IMAD R5, R17, UR7, R16 ;  /* 0x0000000711057c24 */ /* 0x004fe4000f8e0210 */
[----:B---3--:R-:W-:Y:S02]  /*1440*/  @P4 IMAD R17, R16, UR7, R4 ;  /* 0x0000000710114c24 */ /* 0x008fe4000f8e0204 */
[----:B------:R-:W-:-:S04]  /*1450*/  IMAD.WIDE.U32 R4, R5, 0x4, R2 ;  /* 0x0000000405047825 */ /* 0x000fc800078e0002 */
[----:B------:R-:W-:Y:S02]  /*1460*/  @P4 IMAD.WIDE.U32 R2, R17, 0x4, R2 ;  /* 0x0000000411024825 */ /* 0x000fe400078e0002 */
[----:B------:R-:W2:Y:S04]  /*1470*/  LDG.E R5, desc[UR8][R4.64] ;  /* 0x0000000804057981 */ /* 0x000ea8000c1e1900 */
[----:B------:R-:W3:Y:S01]  /*1480*/  @P4 LDG.E R3, desc[UR8][R2.64] ;  /* 0x0000000802034981 */ /* 0x000ee2000c1e1900 */
[----:B--2---:R-:W-:-:S05]  /*1490*/  IADD3 R18, PT, PT, R18, R5, RZ ;  /* 0x0000000512127210 */ /* 0x004fca0007ffe0ff */
[----:B---3--:R-:W-:-:S07]  /*14a0*/  @P4 IMAD.IADD R18, R18, 0x1, R3 ;  /* 0x0000000112124824 */ /* 0x008fce00078e0203 */
.L_x_6:
[----:B------:R-:W-:-:S13]  /*14b0*/  ISETP.GE.AND P4, PT, R18, R9, PT ;  /* 0x000000091200720c */ /* 0x000fda0003f86270 */
[----:B------:R2:W-:Y:S01]  /*14c0*/  @P4 STL.U8 [R13], R15 ;  /* 0x0000000f0d004387 */ /* 0x0005e20000100000 */
[----:B------:R-:W-:-:S03]  /*14d0*/  @P4 MOV R18, R9 ;  /* 0x0000000900124202 */ /* 0x000fc60000000f00 */
[----:B------:R2:W-:Y:S02]  /*14e0*/  @P4 STL.U8 [R12], R14 ;  /* 0x0000000e0c004387 */ /* 0x0005e40000100000 */
[----:B------:R-:W-:Y:S01]  /*14f0*/  IMAD.MOV.U32 R9, RZ, RZ, R18 ;  /* 0x000000ffff097224 */ /* 0x000fe200078e0012 */
[----:B------:R-:W-:Y:S06]  /*1500*/  @P3 BRA `(.L_x_11) ;  /* 0xfffffff000bc3947 */ /* 0x000fec000383ffff */
[----:B------:R-:W-:Y:S01]  /*1510*/  BAR.SYNC.DEFER_BLOCKING 0x0 ;  /* 0x0000000000007b1d */ /* 0x000fe20000010000 */
[----:B------:R-:W-:-:S09]  /*1520*/  UISETP.GE.AND UP0, UPT, UR7, 0x1, UPT ;  /* 0x000000010700788c */ /* 0x000fd2000bf06270 */
[----:B------:R-:W-:Y:S05]  /*1530*/  BRA.U !UP0, `(.L_x_12) ;  /* 0x0000000508d87547 */ /* 0x000fea000b800000 */
[----:B------:R-:W-:Y:S01]  /*1540*/  ISETP.GE.U32.AND P0, PT, R0, 0xf, PT ;  /* 0x0000000f0000780c */ /* 0x000fe20003f06070 */
[----:B------:R-:W-:Y:S01]  /*1550*/  ULOP3.LUT UR10, UR7, 0xf, URZ, 0xc0, !UPT ;  /* 0x0000000f070a7892 */ /* 0x000fe2000f8ec0ff */
[----:B------:R-:W-:-:S03]  /*1560*/  HFMA2 R2, -RZ, RZ, 0, 0 ;  /* 0x00000000ff027431 */ /* 0x000fc600000001ff */
[----:B------:R-:W-:-:S08]  /*1570*/  UISETP.NE.AND UP0, UPT, UR10, URZ, UPT ;  /* 0x000000ff0a00728c */ /* 0x000fd0000bf05270 */
[----:B------:R-:W-:Y:S05]  /*1580*/  @!P0 BRA `(.L_x_13) ;  /* 0x0000000000e08947 */ /* 0x000fea0003800000 */
[----:B------:R-:W3:Y:S01]  /*1590*/  LDCU.64 UR4, c[0x0][0x390] ;  /* 0x00007200ff0477ac */ /* 0x000ee20008000a00 */
[----:B------:R-:W-:Y:S01]  /*15a0*/  VIADD R6, R1, 0x8 ;  /* 0x0000000801067836 */ /* 0x000fe20000000000 */
[----:B------:R-:W-:Y:S01]  /*15b0*/  MOV R3, R7 ;  /* 0x0000000700037202 */ /* 0x000fe20000000f00 */
[----:B------:R-:W-:-:S04]  /*15c0*/  ULOP3.LUT UR11, UR7, 0x7ffffff0, URZ, 0xc0, !UPT ;  /* 0x7ffffff0070b7892 */ /* 0x000fc8000f8ec0ff */
[----:B------:R-:W-:Y:S02]  /*15d0*/  UIADD3 UR6, UPT, UPT, -UR11, URZ, URZ ;  /* 0x000000ff0b067290 */ /* 0x000fe4000fffe1ff */
[----:B------:R-:W-:Y:S01]  /*15e0*/  IMAD.U32 R2, RZ, RZ, UR11 ;  /* 0x0000000bff027e24 */ /* 0x000fe2000f8e00ff */
[----:B---3--:R-:W-:-:S04]  /*15f0*/  UIADD3 UR4, UP1, UPT, UR4, 0x20, URZ ;  /* 0x0000002004047890 */ /* 0x008fc8000ff3e0ff */
[----:B------:R-:W-:-:S12]  /*1600*/  UIADD3.X UR5, UPT, UPT, URZ, UR5, URZ, UP1, !UPT ;  /* 0x00000005ff057290 */ /* 0x000fd80008ffe4ff */
.L_x_14:
[----:B0-23--:R-:W2:Y:S04]  /*1610*/  LDL.U16 R13, [R6+-0x8] ;  /* 0xfffff800060d7983 */ /* 0x00dea80000100400 */
[----:B------:R-:W3:Y:S04]  /*1620*/  LDL.U16 R17, [R6+-0x6] ;  /* 0xfffffa0006117983 */ /* 0x000ee80000100400 */
[----:B------:R-:W4:Y:S04]  /*1630*/  LDL.U16 R21, [R6+-0x4] ;  /* 0xfffffc0006157983 */ /* 0x000f280000100400 */
[----:B------:R-:W5:Y:S04]  /*1640*/  LDL.U16 R23, [R6+-0x2] ;  /* 0xfffffe0006177983 */ /* 0x000f680000100400 */
[----:B------:R-:W5:Y:S04]  /*1650*/  LDL.U16 R27, [R6] ;  /* 0x00000000061b7983 */ /* 0x000f680000100400 */
[----:B------:R-:W5:Y:S04]  /*1660*/  LDL.U16 R9, [R6+0x4] ;  /* 0x0000040006097983 */ /* 0x000f680000100400 */
[----:B------:R-:W5:Y:S04]  /*1670*/  LDL.U16 R10, [R6+0x2] ;  /* 0x00000200060a7983 */ /* 0x000f680000100400 */
[----:B------:R0:W5:Y:S01]  /*1680*/  LDL.U16 R8, [R6+0x6] ;  /* 0x0000060006087983 */ /* 0x0001620000100400 */
[----:B------:R-:W-:Y:S01]  /*1690*/  MOV R4, UR4 ;  /* 0x0000000400047c02 */ /* 0x000fe20008000f00 */
[----:B------:R-:W-:-:S04]  /*16a0*/  IMAD.U32 R5, RZ, RZ, UR5 ;  /* 0x00000005ff057e24 */ /* 0x000fc8000f8e00ff */
[----:B------:R-:W-:Y:S01]  /*16b0*/  IMAD.WIDE R4, R3, 0x4, R4 ;  /* 0x0000000403047825 */ /* 0x000fe200078e0204 */
[----:B------:R-:W-:-:S04]  /*16c0*/  UIADD3 UR6, UPT, UPT, UR6, 0x10, URZ ;  /* 0x0000001006067890 */ /* 0x000fc8000fffe0ff */
[----:B------:R-:W-:Y:S01]  /*16d0*/  UISETP.NE.AND UP1, UPT, UR6, URZ, UPT ;  /* 0x000000ff0600728c */ /* 0x000fe2000bf25270 */
[----:B0-----:R-:W-:Y:S01]  /*16e0*/  IADD3 R6, PT, PT, R6, 0x10, RZ ;  /* 0x0000001006067810 */ /* 0x001fe20007ffe0ff */
[----:B------:R-:W-:Y:S01]  /*16f0*/  VIADD R3, R3, 0x10 ;  /* 0x0000001003037836 */ /* 0x000fe20000000000 */
[C---:B--2---:R-:W-:Y:S02]  /*1700*/  PRMT R11, R13.reuse, 0x7770, RZ ;  /* 0x000077700d0b7816 */ /* 0x044fe400000000ff */
[----:B------:R-:W-:Y:S02]  /*1710*/  PRMT R13, R13, 0x7771, RZ ;  /* 0x000077710d0d7816 */ /* 0x000fe400000000ff */
[C---:B---3--:R-:W-:Y:S02]  /*1720*/  PRMT R15, R17.reuse, 0x7770, RZ ;  /* 0x00007770110f7816 */ /* 0x048fe400000000ff */
[----:B------:R-:W-:Y:S02]  /*1730*/  PRMT R17, R17, 0x7771, RZ ;  /* 0x0000777111117816 */ /* 0x000fe400000000ff */
[C---:B----4-:R-:W-:Y:S01]  /*1740*/  PRMT R19, R21.reuse, 0x7770, RZ ;  /* 0x0000777015137816 */ /* 0x050fe200000000ff */
[----:B------:R0:W-:Y:S01]  /*1750*/  STG.E desc[UR8][R4.64+-0x20], R11 ;  /* 0xffffe00b04007986 */ /* 0x0001e2000c101908 */
[----:B------:R-:W-:-:S03]  /*1760*/  PRMT R21, R21, 0x7771, RZ ;  /* 0x0000777115157816 */ /* 0x000fc600000000ff */
[----:B------:R2:W-:Y:S01]  /*1770*/  STG.E desc[UR8][R4.64+-0x18], R15 ;  /* 0xffffe80f04007986 */ /* 0x0005e2000c101908 */
[----:B-----5:R-:W-:-:S03]  /*1780*/  PRMT R25, R27, 0x7770, RZ ;  /* 0x000077701b197816 */ /* 0x020fc600000000ff */
[----:B------:R3:W-:Y:S01]  /*1790*/  STG.E desc[UR8][R4.64+-0x1c], R13 ;  /* 0xffffe40d04007986 */ /* 0x0007e2000c101908 */
[----:B------:R-:W-:-:S03]  /*17a0*/  PRMT R27, R27, 0x7771, RZ ;  /* 0x000077711b1b7816 */ /* 0x000fc600000000ff */
[----:B------:R4:W-:Y:S01]  /*17b0*/  STG.E desc[UR8][R4.64+-0x14], R17 ;  /* 0xffffec1104007986 */ /* 0x0009e2000c101908 */
[C---:B0-----:R-:W-:Y:S02]  /*17c0*/  PRMT R11, R23.reuse, 0x7770, RZ ;  /* 0x00007770170b7816 */ /* 0x041fe400000000ff */
[----:B------:R-:W-:Y:S01]  /*17d0*/  PRMT R23, R23, 0x7771, RZ ;  /* 0x0000777117177816 */ /* 0x000fe200000000ff */
[----:B------:R0:W-:Y:S01]  /*17e0*/  STG.E desc[UR8][R4.64+-0x10], R19 ;  /* 0xfffff01304007986 */ /* 0x0001e2000c101908 */
[C---:B--2---:R-:W-:Y:S02]  /*17f0*/  PRMT R15, R9.reuse, 0x7770, RZ ;  /* 0x00007770090f7816 */ /* 0x044fe400000000ff */
[C---:B------:R-:W-:Y:S02]  /*1800*/  PRMT R29, R10.reuse, 0x7770, RZ ;  /* 0x000077700a1d7816 */ /* 0x040fe400000000ff */
[----:B---3--:R-:W-:Y:S02]  /*1810*/  PRMT R13, R10, 0x7771, RZ ;  /* 0x000077710a0d7816 */ /* 0x008fe400000000ff */
[----:B------:R-:W-:-:S02]  /*1820*/  PRMT R9, R9, 0x7771, RZ ;  /* 0x0000777109097816 */ /* 0x000fc400000000ff */
[C---:B----4-:R-:W-:Y:S02]  /*1830*/  PRMT R17, R8.reuse, 0x7770, RZ ;  /* 0x0000777008117816 */ /* 0x050fe400000000ff */
[----:B0-----:R-:W-:Y:S01]  /*1840*/  PRMT R19, R8, 0x7771, RZ ;  /* 0x0000777108137816 */ /* 0x001fe200000000ff */
[----:B------:R3:W-:Y:S04]  /*1850*/  STG.E desc[UR8][R4.64+-0xc], R21 ;  /* 0xfffff41504007986 */ /* 0x0007e8000c101908 */
        /* <DEDUP_REMOVED lines=9> */
[----:B------:R3:W-:Y:S01]  /*18f0*/  STG.E desc[UR8][R4.64+0x1c], R19 ;  /* 0x00001c1304007986 */ /* 0x0007e2000c101908 */
[----:B------:R-:W-:Y:S05]  /*1900*/  BRA.U UP1, `(.L_x_14) ;  /* 0xfffffffd01407547 */ /* 0x000fea000b83ffff */
.L_x_13:
[----:B------:R-:W-:Y:S05]  /*1910*/  BRA.U !UP0, `(.L_x_12) ;  /* 0x0000000108e07547 */ /* 0x000fea000b800000 */
[----:B------:R-:W-:Y:S02]  /*1920*/  UISETP.GE.U32.AND UP0, UPT, UR10, 0x8, UPT ;  /* 0x000000080a00788c */ /* 0x000fe4000bf06070 */
[----:B------:R-:W-:-:S04]  /*1930*/  ULOP3.LUT UR5, UR7, 0x7, URZ, 0xc0, !UPT ;  /* 0x0000000707057892 */ /* 0x000fc8000f8ec0ff */
[----:B------:R-:W-:-:S03]  /*1940*/  UISETP.NE.AND UP1, UPT, UR5, URZ, UPT ;  /* 0x000000ff0500728c */ /* 0x000fc6000bf25270 */
[----:B------:R-:W-:Y:S08]  /*1950*/  BRA.U !UP0, `(.L_x_15) ;  /* 0x0000000108547547 */ /* 0x000ff0000b800000 */
[----:B------:R-:W-:Y:S01]  /*1960*/  IADD3 R6, PT, PT, R1, R2, RZ ;  /* 0x0000000201067210 */ /* 0x000fe20007ffe0ff */
[----:B---3--:R-:W3:Y:S04]  /*1970*/  LDC.64 R4, c[0x0][0x390] ;  /* 0x0000e400ff047b82 */ /* 0x008ee80000000a00 */
[----:B------:R-:W4:Y:S04]  /*1980*/  LDL.U8 R3, [R6] ;  /* 0x0000000006037983 */ /* 0x000f280000100000 */
[----:B------:R-:W5:Y:S04]  /*1990*/  LDL.U8 R11, [R6+0x1] ;  /* 0x00000100060b7983 */ /* 0x000f680000100000 */
[----:B0-2---:R-:W2:Y:S04]  /*19a0*/  LDL.U8 R13, [R6+0x2] ;  /* 0x00000200060d7983 */ /* 0x005ea80000100000 */
[----:B------:R-:W2:Y:S04]  /*19b0*/  LDL.U8 R15, [R6+0x3] ;  /* 0x00000300060f7983 */ /* 0x000ea80000100000 */
[----:B------:R-:W2:Y:S04]  /*19c0*/  LDL.U8 R17, [R6+0x4] ;  /* 0x0000040006117983 */ /* 0x000ea80000100000 */
[----:B------:R-:W2:Y:S04]  /*19d0*/  LDL.U8 R19, [R6+0x5] ;  /* 0x0000050006137983 */ /* 0x000ea80000100000 */
[----:B------:R-:W2:Y:S04]  /*19e0*/  LDL.U8 R21, [R6+0x6] ;  /* 0x0000060006157983 */ /* 0x000ea80000100000 */
[----:B------:R-:W2:Y:S01]  /*19f0*/  LDL.U8 R23, [R6+0x7] ;  /* 0x0000070006177983 */ /* 0x000ea20000100000 */
[----:B------:R-:W-:Y:S01]  /*1a00*/  IMAD.IADD R9, R7, 0x1, R2 ;  /* 0x0000000107097824 */ /* 0x000fe200078e0202 */
[----:B------:R-:W-:-:S03]  /*1a10*/  IADD3 R2, PT, PT, R2, 0x8, RZ ;  /* 0x0000000802027810 */ /* 0x000fc60007ffe0ff */
[----:B---3--:R-:W-:-:S05]  /*1a20*/  IMAD.WIDE R4, R9, 0x4, R4 ;  /* 0x0000000409047825 */ /* 0x008fca00078e0204 */
[----:B----4-:R4:W-:Y:S04]  /*1a30*/  STG.E desc[UR8][R4.64], R3 ;  /* 0x0000000304007986 */ /* 0x0109e8000c101908 */
[----:B-----5:R4:W-:Y:S04]  /*1a40*/  STG.E desc[UR8][R4.64+0x4], R11 ;  /* 0x0000040b04007986 */ /* 0x0209e8000c101908 */
[----:B--2---:R4:W-:Y:S04]  /*1a50*/  STG.E desc[UR8][R4.64+0x8], R13 ;  /* 0x0000080d04007986 */ /* 0x0049e8000c101908 */
[----:B------:R4:W-:Y:S04]  /*1a60*/  STG.E desc[UR8][R4.64+0xc], R15 ;  /* 0x00000c0f04007986 */ /* 0x0009e8000c101908 */
[----:B------:R4:W-:Y:S04]  /*1a70*/  STG.E desc[UR8][R4.64+0x10], R17 ;  /* 0x0000101104007986 */ /* 0x0009e8000c101908 */
[----:B------:R4:W-:Y:S04]  /*1a80*/  STG.E desc[UR8][R4.64+0x14], R19 ;  /* 0x0000141304007986 */ /* 0x0009e8000c101908 */
[----:B------:R4:W-:Y:S04]  /*1a90*/  STG.E desc[UR8][R4.64+0x18], R21 ;  /* 0x0000181504007986 */ /* 0x0009e8000c101908 */
[----:B------:R4:W-:Y:S02]  /*1aa0*/  STG.E desc[UR8][R4.64+0x1c], R23 ;  /* 0x00001c1704007986 */ /* 0x0009e4000c101908 */
.L_x_15:
[----:B------:R-:W-:Y:S05]  /*1ab0*/  BRA.U !UP1, `(.L_x_12) ;  /* 0x0000000109787547 */ /* 0x000fea000b800000 */
[----:B------:R-:W-:Y:S02]  /*1ac0*/  UISETP.GE.U32.AND UP0, UPT, UR5, 0x4, UPT ;  /* 0x000000040500788c */ /* 0x000fe4000bf06070 */
[----:B------:R-:W-:-:S04]  /*1ad0*/  ULOP3.LUT UR4, UR7, 0x3, URZ, 0xc0, !UPT ;  /* 0x0000000307047892 */ /* 0x000fc8000f8ec0ff */
[----:B------:R-:W-:-:S03]  /*1ae0*/  UISETP.NE.AND UP1, UPT, UR4, URZ, UPT ;  /* 0x000000ff0400728c */ /* 0x000fc6000bf25270 */
[----:B------:R-:W-:Y:S08]  /*1af0*/  BRA.U !UP0, `(.L_x_16) ;  /* 0x0000000108347547 */ /* 0x000ff0000b800000 */
[----:B----4-:R-:W-:Y:S01]  /*1b00*/  IMAD.IADD R3, R1, 0x1, R2 ;  /* 0x0000000101037824 */ /* 0x010fe200078e0202 */
[----:B---3--:R-:W3:Y:S04]  /*1b10*/  LDC.64 R4, c[0x0][0x390] ;  /* 0x0000e400ff047b82 */ /* 0x008ee80000000a00 */
[----:B------:R-:W4:Y:S04]  /*1b20*/  LDL.U8 R9, [R3] ;  /* 0x0000000003097983 */ /* 0x000f280000100000 */
[----:B0-2---:R-:W2:Y:S04]  /*1b30*/  LDL.U8 R13, [R3+0x1] ;  /* 0x00000100030d7983 */ /* 0x005ea80000100000 */
[----:B------:R-:W5:Y:S04]  /*1b40*/  LDL.U8 R15, [R3+0x2] ;  /* 0x00000200030f7983 */ /* 0x000f680000100000 */
[----:B------:R-:W5:Y:S01]  /*1b50*/  LDL.U8 R17, [R3+0x3] ;  /* 0x0000030003117983 */ /* 0x000f620000100000 */
[----:B------:R-:W-:Y:S01]  /*1b60*/  IADD3 R11, PT, PT, R7, R2, RZ ;  /* 0x00000002070b7210 */ /* 0x000fe20007ffe0ff */
[----:B------:R-:W-:-:S04]  /*1b70*/  VIADD R2, R2, 0x4 ;  /* 0x0000000402027836 */ /* 0x000fc80000000000 */
[----:B---3--:R-:W-:-:S05]  /*1b80*/  IMAD.WIDE R4, R11, 0x4, R4 ;  /* 0x000000040b047825 */ /* 0x008fca00078e0204 */
[----:B----4-:R0:W-:Y:S04]  /*1b90*/  STG.E desc[UR8][R4.64], R9 ;  /* 0x0000000904007986 */ /* 0x0101e8000c101908 */
[----:B--2---:R0:W-:Y:S04]  /*1ba0*/  STG.E desc[UR8][R4.64+0x4], R13 ;  /* 0x0000040d04007986 */ /* 0x0041e8000c101908 */
[----:B-----5:R0:W-:Y:S04]  /*1bb0*/  STG.E desc[UR8][R4.64+0x8], R15 ;  /* 0x0000080f04007986 */ /* 0x0201e8000c101908 */
[----:B------:R0:W-:Y:S02]  /*1bc0*/  STG.E desc[UR8][R4.64+0xc], R17 ;  /* 0x00000c1104007986 */ /* 0x0001e4000c101908 */
.L_x_16:
[----:B------:R-:W-:Y:S05]  /*1bd0*/  BRA.U !UP1, `(.L_x_12) ;  /* 0x0000000109307547 */ /* 0x000fea000b800000 */
[----:B0--34-:R-:W0:Y:S01]  /*1be0*/  LDC.64 R4, c[0x0][0x390] ;  /* 0x0000e400ff047b82 */ /* 0x019e220000000a00 */
[----:B------:R-:W-:Y:S01]  /*1bf0*/  IADD3 R9, PT, PT, R7, R2, RZ ;  /* 0x0000000207097210 */ /* 0x000fe20007ffe0ff */
[----:B------:R-:W-:Y:S01]  /*1c00*/  IMAD.IADD R6, R1, 0x1, R2 ;  /* 0x0000000101067824 */ /* 0x000fe200078e0202 */
[----:B------:R-:W-:-:S12]  /*1c10*/  UIADD3 UR4, UPT, UPT, -UR4, URZ, URZ ;  /* 0x000000ff04047290 */ /* 0x000fd8000fffe1ff */
.L_x_17:
[----:B0-----:R3:W4:Y:S01]  /*1c20*/  LDL.U8 R11, [R6] ;  /* 0x00000000060b7983 */ /* 0x0017220000100000 */
[C---:B0-----:R-:W-:Y:S01]  /*1c30*/  IMAD.WIDE R2, R9.reuse, 0x4, R4 ;  /* 0x0000000409027825 */ /* 0x041fe200078e0204 */
[----:B------:R-:W-:Y:S01]  /*1c40*/  UIADD3 UR4, UPT, UPT, UR4, 0x1, URZ ;  /* 0x0000000104047890 */ /* 0x000fe2000fffe0ff */
[----:B------:R-:W-:-:S03]  /*1c50*/  IADD3 R9, PT, PT, R9, 0x1, RZ ;  /* 0x0000000109097810 */ /* 0x000fc60007ffe0ff */
[----:B------:R-:W-:Y:S01]  /*1c60*/  UISETP.NE.AND UP0, UPT, UR4, URZ, UPT ;  /* 0x000000ff0400728c */ /* 0x000fe2000bf05270 */
[----:B---3--:R-:W-:Y:S01]  /*1c70*/  VIADD R6, R6, 0x1 ;  /* 0x0000000106067836 */ /* 0x008fe20000000000 */
[----:B----4-:R0:W-:Y:S07]  /*1c80*/  STG.E desc[UR8][R2.64], R11 ;  /* 0x0000000b02007986 */ /* 0x0101ee000c101908 */
[----:B------:R-:W-:Y:S05]  /*1c90*/  BRA.U UP0, `(.L_x_17) ;  /* 0xfffffffd00e07547 */ /* 0x000fea000b83ffff */
.L_x_12:
[----:B------:R-:W-:Y:S01]  /*1ca0*/  IADD3 R6, PT, PT, R1, R0, RZ ;  /* 0x0000000001067210 */ /* 0x000fe20007ffe0ff */
[----:B0--34-:R-:W3:Y:S01]  /*1cb0*/  LDL.U8 R5, [R1] ;  /* 0x0000000001057983 */ /* 0x019ee20000100000 */
[----:B------:R-:W0:Y:S03]  /*1cc0*/  LDC.64 R2, c[0x0][0x380] ;  /* 0x0000e000ff027b82 */ /* 0x000e260000000a00 */
[----:B------:R-:W3:Y:S02]  /*1cd0*/  LDL.U8 R0, [R6] ;  /* 0x0000000006007983 */ /* 0x000ee40000100000 */
[----:B---3--:R-:W-:-:S03]  /*1ce0*/  IMAD R0, R5, UR7, R0 ;  /* 0x0000000705007c24 */ /* 0x008fc6000f8e0200 */
[----:B------:R-:W3:Y:S01]  /*1cf0*/  LDC.64 R4, c[0x0][0x390] ;  /* 0x0000e400ff047b82 */ /* 0x000ee20000000a00 */
[----:B0-----:R-:W-:-:S06]  /*1d00*/  IMAD.WIDE R2, R0, 0x4, R2 ;  /* 0x0000000400027825 */ /* 0x001fcc00078e0202 */
[----:B------:R-:W4:Y:S01]  /*1d10*/  LDG.E R3, desc[UR8][R2.64] ;  /* 0x0000000802037981 */ /* 0x000f22000c1e1900 */
[----:B------:R-:W-:-:S04]  /*1d20*/  VIADD R7, R7, UR7 ;  /* 0x0000000707077c36 */ /* 0x000fc80008000000 */
[----:B---3--:R-:W-:Y:S01]  /*1d30*/  IMAD.WIDE R4, R7, 0x4, R4 ;  /* 0x0000000407047825 */ /* 0x008fe200078e0204 */
[----:B----4-:R-:W-:-:S05]  /*1d40*/  IADD3 R18, PT, PT, R3, R18, RZ ;  /* 0x0000001203127210 */ /* 0x010fca0007ffe0ff */
[----:B------:R-:W-:Y:S01]  /*1d50*/  STG.E desc[UR8][R4.64], R18 ;  /* 0x0000001204007986 */ /* 0x000fe2000c101908 */
[----:B------:R-:W-:Y:S05]  /*1d60*/  EXIT ;  /* 0x000000000000794d */ /* 0x000fea0003800000 */
.L_x_18:
[----:B------:R-:W-:-:S00]  /*1d70*/  BRA `(.L_x_18) ;  /* 0xfffffffc00fc7947 */ /* 0x000fc0000383ffff */
[----:B------:R-:W-:-:S00]  /*1d80*/  NOP ;  /* 0x0000000000007918 */ /* 0x000fc00000000000 */
[----:B------:R-:W-:-:S00]  /*1d90*/  NOP ;  /* 0x0000000000007918 */ /* 0x000fc00000000000 */
[----:B------:R-:W-:-:S00]  /*1da0*/  NOP ;  /* 0x0000000000007918 */ /* 0x000fc00000000000 */
[----:B------:R-:W-:-:S00]  /*1db0*/  NOP ;  /* 0x0000000000007918 */ /* 0x000fc00000000000 */
[----:B------:R-:W-:-:S00]  /*1dc0*/  NOP ;  /* 0x0000000000007918 */ /* 0x000fc00000000000 */
[----:B------:R-:W-:-:S00]  /*1dd0*/  NOP ;  /* 0x0000000000007918 */ /* 0x000fc00000000000 */
[----:B------:R-:W-:-:S00]  /*1de0*/  NOP ;  /* 0x0000000000007918 */ /* 0x000fc00000000000 */
[----:B------:R-:W-:-:S00]  /*1df0*/  NOP ;  /* 0x0000000000007918 */ /* 0x000fc00000000000 */
.L_x_72:


//--------------------- .text._Z29permutaciones_shared_registerPiiS_S_ --------------------------
	.section	.text._Z29permutaciones_shared_registerPiiS_S_,"ax",@progbits
	.align	128
        .global         _Z29permutaciones_shared_registerPiiS_S_
        .type           _Z29permutaciones_shared_registerPiiS_S_,@function
        .size           _Z29permutaciones_shared_registerPiiS_S_,(.L_x_73 - _Z29permutaciones_shared_registerPiiS_S_)
        .other          _Z29permutaciones_shared_registerPiiS_S_,@"STO_CUDA_ENTRY STV_DEFAULT"
_Z29permutaciones_shared_registerPiiS_S_:
.text._Z29permutaciones_shared_registerPiiS_S_:
        /* <DEDUP_REMOVED lines=10> */
[----:B------:R-:W-:Y:S01]  /*00a0*/  BSSY.RECONVERGENT B0, `(.L_x_19) ;  /* 0x000007a000007945 */ /* 0x000fe20003800200 */
[----:B0-----:R-:W-:-:S04]  /*00b0*/  ISETP.NE.AND P0, PT, R6, RZ, PT ;  /* 0x000000ff0600720c */ /* 0x001fc80003f05270 */
[----:B------:R-:W-:-:S13]  /*00c0*/  ISETP.NE.OR P0, PT, R0, RZ, !P0 ;  /* 0x000000ff0000720c */ /* 0x000fda0004705670 */
[----:B-1----:R-:W-:Y:S05]  /*00d0*/  @P0 BRA `(.L_x_20) ;  /* 0x0000000400d80947 */ /* 0x002fea0003800000 */
[----:B------:R-:W-:Y:S02]  /*00e0*/  IMAD R10, R6, R6, RZ ;  /* 0x00000006060a7224 */ /* 0x000fe400078e02ff */
[----:B------:R-:W-:-:S03]  /*00f0*/  IMAD.MOV.U32 R0, RZ, RZ, RZ ;  /* 0x000000ffff007224 */ /* 0x000fc600078e00ff */
[C---:B------:R-:W-:Y:S02]  /*0100*/  ISETP.GE.U32.AND P0, PT, R10.reuse, 0x4, PT ;  /* 0x000000040a00780c */ /* 0x040fe40003f06070 */
[----:B------:R-:W-:-:S11]  /*0110*/  VIMNMX.U32 R10, PT, PT, R10, 0x1, !PT ;  /* 0x000000010a0a7848 */ /* 0x000fd60007fe0000 */
[----:B------:R-:W-:Y:S05]  /*0120*/  @!P0 BRA `(.L_x_21) ;  /* 0x00000004009c8947 */ /* 0x000fea0003800000 */
[----:B------:R-:W-:Y:S01]  /*0130*/  LOP3.LUT R0, R10, 0xfffffffc, RZ, 0xc0, !PT ;  /* 0xfffffffc0a007812 */ /* 0x000fe200078ec0ff */
[----:B------:R-:W-:-:S03]  /*0140*/  IMAD.MOV.U32 R11, RZ, RZ, RZ ;  /* 0x000000ffff0b7224 */ /* 0x000fc600078e00ff */
[----:B------:R-:W-:-:S13]  /*0150*/  ISETP.GT.AND P0, PT, R0, RZ, PT ;  /* 0x000000ff0000720c */ /* 0x000fda0003f04270 */
[----:B------:R-:W-:Y:S05]  /*0160*/  @!P0 BRA `(.L_x_22) ;  /* 0x00000004004c8947 */ /* 0x000fea0003800000 */
[----:B------:R-:W-:Y:S02]  /*0170*/  IADD3 R2, PT, PT, R0, -R11, RZ ;  /* 0x8000000b00027210 */ /* 0x000fe40007ffe0ff */
[----:B------:R-:W-:Y:S02]  /*0180*/  PLOP3.LUT P0, PT, PT, PT, PT, 0x80, 0x8 ;  /* 0x000000000008781c */ /* 0x000fe40003f0f070 */
[----:B------:R-:W-:-:S13]  /*0190*/  ISETP.GT.AND P1, PT, R2, 0xc, PT ;  /* 0x0000000c0200780c */ /* 0x000fda0003f24270 */
[----:B------:R-:W-:Y:S05]  /*01a0*/  @!P1 BRA `(.L_x_23) ;  /* 0x0000000000c09947 */ /* 0x000fea0003800000 */
[----:B------:R-:W0:Y:S01]  /*01b0*/  S2UR UR5, SR_CgaCtaId ;  /* 0x00000000000579c3 */ /* 0x000e220000008800 */
[----:B------:R-:W-:Y:S01]  /*01c0*/  PLOP3.LUT P0, PT, PT, PT, PT, 0x8, 0x80 ;  /* 0x000000000080781c */ /* 0x000fe20003f0e170 */
[----:B------:R-:W-:Y:S01]  /*01d0*/  VIADD R12, R0, 0xfffffff4 ;  /* 0xfffffff4000c7836 */ /* 0x000fe20000000000 */
[----:B------:R-:W-:Y:S02]  /*01e0*/  UMOV UR4, 0x400 ;  /* 0x0000040000047882 */ /* 0x000fe40000000000 */
[----:B0-----:R-:W-:-:S12]  /*01f0*/  ULEA UR4, UR5, UR4, 0x18 ;  /* 0x0000000405047291 */ /* 0x001fd8000f8ec0ff */
.L_x_24:
[----:B------:R-:W0:Y:S01]  /*0200*/  LDC.64 R2, c[0x0][0x380] ;  /* 0x0000e000ff027b82 */ /* 0x000e220000000a00 */
[C---:B------:R-:W-:Y:S01]  /*0210*/  VIADD R9, R11.reuse, 0x4 ;  /* 0x000000040b097836 */ /* 0x040fe20000000000 */
[C---:B------:R-:W-:Y:S01]  /*0220*/  IADD3 R13, PT, PT, R11.reuse, 0xc, RZ ;  /* 0x0000000c0b0d7810 */ /* 0x040fe20007ffe0ff */
[C---:B------:R-:W-:Y:S02]  /*0230*/  VIADD R5, R11.reuse, 0x8 ;  /* 0x000000080b057836 */ /* 0x040fe40000000000 */
[----:B0-----:R-:W-:-:S04]  /*0240*/  IMAD.WIDE.U32 R14, R11, 0x4, R2 ;  /* 0x000000040b0e7825 */ /* 0x001fc800078e0002 */
[--C-:B------:R-:W-:Y:S01]  /*0250*/  IMAD.WIDE.U32 R8, R9, 0x4, R2.reuse ;  /* 0x0000000409087825 */ /* 0x100fe200078e0002 */
[----:B------:R-:W2:Y:S03]  /*0260*/  LDG.E.U8 R25, desc[UR8][R14.64+0xc] ;  /* 0x00000c080e197981 */ /* 0x000ea6000c1e1100 */
[--C-:B------:R-:W-:Y:S01]  /*0270*/  IMAD.WIDE.U32 R4, R5, 0x4, R2.reuse ;  /* 0x0000000405047825 */ /* 0x100fe200078e0002 */
[----:B------:R-:W2:Y:S03]  /*0280*/  LDG.E.U8 R24, desc[UR8][R14.64+0x8] ;  /* 0x000008080e187981 */ /* 0x000ea6000c1e1100 */
[----:B------:R-:W-:Y:S01]  /*0290*/  IMAD.WIDE.U32 R2, R13, 0x4, R2 ;  /* 0x000000040d027825 */ /* 0x000fe200078e0002 */
        /* <DEDUP_REMOVED lines=15> */
[----:B---3--:R-:W-:-:S04]  /*0390*/  PRMT R17, R26, 0x3340, R17 ;  /* 0x000033401a117816 */ /* 0x008fc80000000011 */
[----:B------:R-:W-:Y:S02]  /*03a0*/  PRMT R24, R17, 0x5410, R24 ;  /* 0x0000541011187816 */ /* 0x000fe40000000018 */
[----:B----4-:R-:W-:Y:S02]  /*03b0*/  PRMT R20, R23, 0x3340, R20 ;  /* 0x0000334017147816 */ /* 0x010fe40000000014 */
[----:B-----5:R-:W-:-:S04]  /*03c0*/  PRMT R13, R28, 0x3340, R13 ;  /* 0x000033401c0d7816 */ /* 0x020fc8000000000d */
[----:B------:R-:W-:Y:S02]  /*03d0*/  PRMT R20, R13, 0x5410, R20 ;  /* 0x000054100d147816 */ /* 0x000fe40000000014 */
[----:B------:R-:W-:Y:S02]  /*03e0*/  PRMT R19, R22, 0x3340, R19 ;  /* 0x0000334016137816 */ /* 0x000fe40000000013 */
[----:B------:R-:W-:-:S04]  /*03f0*/  PRMT R16, R27, 0x3340, R16 ;  /* 0x000033401b107816 */ /* 0x000fc80000000010 */
[----:B------:R-:W-:Y:S02]  /*0400*/  PRMT R16, R16, 0x5410, R19 ;  /* 0x0000541010107816 */ /* 0x000fe40000000013 */
[----:B------:R-:W-:Y:S02]  /*0410*/  PRMT R18, R21, 0x3340, R18 ;  /* 0x0000334015127816 */ /* 0x000fe40000000012 */
[----:B------:R-:W-:-:S04]  /*0420*/  PRMT R15, R15, 0x3340, R14 ;  /* 0x000033400f0f7816 */ /* 0x000fc8000000000e */
[----:B------:R-:W-:Y:S01]  /*0430*/  PRMT R18, R15, 0x5410, R18 ;  /* 0x000054100f127816 */ /* 0x000fe20000000012 */
[----:B------:R-:W-:Y:S04]  /*0440*/  STS [R11+UR4], R24 ;  /* 0x000000180b007988 */ /* 0x000fe80008000804 */
[----:B------:R-:W-:Y:S04]  /*0450*/  STS [R11+UR4+0x4], R20 ;  /* 0x000004140b007988 */ /* 0x000fe80008000804 */
[----:B------:R-:W-:Y:S04]  /*0460*/  STS [R11+UR4+0x8], R16 ;  /* 0x000008100b007988 */ /* 0x000fe80008000804 */
[----:B------:R0:W-:Y:S02]  /*0470*/  STS [R11+UR4+0xc], R18 ;  /* 0x00000c120b007988 */ /* 0x0001e40008000804 */
[----:B0-----:R-:W-:-:S05]  /*0480*/  VIADD R11, R11, 0x10 ;  /* 0x000000100b0b7836 */ /* 0x001fca0000000000 */
[----:B------:R-:W-:-:S13]  /*0490*/  ISETP.GE.AND P1, PT, R11, R12, PT ;  /* 0x0000000c0b00720c */ /* 0x000fda0003f26270 */
[----:B------:R-:W-:Y:S05]  /*04a0*/  @!P1 BRA `(.L_x_24) ;  /* 0xfffffffc00549947 */ /* 0x000fea000383ffff */
.L_x_23:
[----:B------:R-:W-:-:S05]  /*04b0*/  IMAD.IADD R2, R0, 0x1, -R11 ;  /* 0x0000000100027824 */ /* 0x000fca00078e0a0b */
[----:B------:R-:W-:-:S13]  /*04c0*/  ISETP.GT.AND P1, PT, R2, 0x4, PT ;  /* 0x000000040200780c */ /* 0x000fda0003f24270 */
[----:B------:R-:W-:Y:S05]  /*04d0*/  @!P1 BRA `(.L_x_25) ;  /* 0x0000000000689947 */ /* 0x000fea0003800000 */
[----:B------:R-:W0:Y:S01]  /*04e0*/  LDC.64 R4, c[0x0][0x380] ;  /* 0x0000e000ff047b82 */ /* 0x000e220000000a00 */
[C---:B------:R-:W-:Y:S01]  /*04f0*/  IADD3 R9, PT, PT, R11.reuse, 0x4, RZ ;  /* 0x000000040b097810 */ /* 0x040fe20007ffe0ff */
[----:B0-----:R-:W-:-:S04]  /*0500*/  IMAD.WIDE.U32 R2, R11, 0x4, R4 ;  /* 0x000000040b027825 */ /* 0x001fc800078e0004 */
[----:B------:R-:W-:Y:S01]  /*0510*/  IMAD.WIDE.U32 R4, R9, 0x4, R4 ;  /* 0x0000000409047825 */ /* 0x000fe200078e0004 */
[----:B------:R-:W2:Y:S04]  /*0520*/  LDG.E.U8 R8, desc[UR8][R2.64+0xc] ;  /* 0x00000c0802087981 */ /* 0x000ea8000c1e1100 */
[----:B------:R-:W2:Y:S04]  /*0530*/  LDG.E.U8 R9, desc[UR8][R2.64+0x8] ;  /* 0x0000080802097981 */ /* 0x000ea8000c1e1100 */
[----:B------:R-:W3:Y:S04]  /*0540*/  LDG.E.U8 R12, desc[UR8][R2.64+0x4] ;  /* 0x00000408020c7981 */ /* 0x000ee8000c1e1100 */
[----:B------:R0:W3:Y:S04]  /*0550*/  LDG.E.U8 R13, desc[UR8][R2.64] ;  /* 0x00000008020d7981 */ /* 0x0000e8000c1e1100 */
[----:B------:R-:W4:Y:S04]  /*0560*/  LDG.E.U8 R14, desc[UR8][R4.64+0xc] ;  /* 0x00000c08040e7981 */ /* 0x000f28000c1e1100 */
[----:B------:R-:W4:Y:S04]  /*0570*/  LDG.E.U8 R15, desc[UR8][R4.64+0x8] ;  /* 0x00000808040f7981 */ /* 0x000f28000c1e1100 */
[----:B------:R-:W5:Y:S04]  /*0580*/  LDG.E.U8 R16, desc[UR8][R4.64+0x4] ;  /* 0x0000040804107981 */ /* 0x000f68000c1e1100 */
[----:B------:R-:W5:Y:S01]  /*0590*/  LDG.E.U8 R17, desc[UR8][R4.64] ;  /* 0x0000000804117981 */ /* 0x000f62000c1e1100 */
[----:B------:R-:W-:-:S02]  /*05a0*/  MOV R18, 0x400 ;  /* 0x0000040000127802 */ /* 0x000fc40000000f00 */
[----:B------:R-:W-:Y:S01]  /*05b0*/  PLOP3.LUT P0, PT, PT, PT, PT, 0x8, 0x80 ;  /* 0x000000000080781c */ /* 0x000fe20003f0e170 */
[----:B------:R-:W1:Y:S02]  /*05c0*/  S2R R19, SR_CgaCtaId ;  /* 0x0000000000137919 */ /* 0x000e640000008800 */
[----:B-1----:R-:W-:-:S05]  /*05d0*/  LEA R18, R19, R18, 0x18 ;  /* 0x0000001213127211 */ /* 0x002fca00078ec0ff */
[C---:B0-----:R-:W-:Y:S02]  /*05e0*/  IMAD.IADD R2, R11.reuse, 0x1, R18 ;  /* 0x000000010b027824 */ /* 0x041fe400078e0212 */
[----:B------:R-:W-:Y:S01]  /*05f0*/  VIADD R11, R11, 0x8 ;  /* 0x000000080b0b7836 */ /* 0x000fe20000000000 */
[----:B--2---:R-:W-:Y:S02]  /*0600*/  PRMT R8, R9, 0x3340, R8 ;  /* 0x0000334009087816 */ /* 0x004fe40000000008 */
[----:B---3--:R-:W-:-:S04]  /*0610*/  PRMT R13, R13, 0x3340, R12 ;  /* 0x000033400d0d7816 */ /* 0x008fc8000000000c */
[----:B------:R-:W-:Y:S02]  /*0620*/  PRMT R13, R13, 0x5410, R8 ;  /* 0x000054100d0d7816 */ /* 0x000fe40000000008 */
[----:B----4-:R-:W-:-:S03]  /*0630*/  PRMT R14, R15, 0x3340, R14 ;  /* 0x000033400f0e7816 */ /* 0x010fc6000000000e */
[----:B------:R0:W-:Y:S01]  /*0640*/  STS [R2], R13 ;  /* 0x0000000d02007388 */ /* 0x0001e20000000800 */
[----:B-----5:R-:W-:-:S04]  /*0650*/  PRMT R17, R17, 0x3340, R16 ;  /* 0x0000334011117816 */ /* 0x020fc80000000010 */
[----:B------:R-:W-:-:S05]  /*0660*/  PRMT R17, R17, 0x5410, R14 ;  /* 0x0000541011117816 */ /* 0x000fca000000000e */
[----:B------:R0:W-:Y:S02]  /*0670*/  STS [R2+0x4], R17 ;  /* 0x0000041102007388 */ /* 0x0001e40000000800 */
.L_x_25:
[----:B------:R-:W-:-:S13]  /*0680*/  ISETP.NE.OR P0, PT, R11, R0, P0 ;  /* 0x000000000b00720c */ /* 0x000fda0000705670 */
[----:B------:R-:W-:Y:S05]  /*0690*/  @!P0 BRA `(.L_x_21) ;  /* 0x0000000000408947 */ /* 0x000fea0003800000 */
.L_x_22:
[----:B------:R-:W1:Y:S01]  /*06a0*/  S2UR UR5, SR_CgaCtaId ;  /* 0x00000000000579c3 */ /* 0x000e620000008800 */
[----:B------:R-:W-:Y:S02]  /*06b0*/  UMOV UR4, 0x400 ;  /* 0x0000040000047882 */ /* 0x000fe40000000000 */
[----:B-1----:R-:W-:-:S12]  /*06c0*/  ULEA UR4, UR5, UR4, 0x18 ;  /* 0x0000000405047291 */ /* 0x002fd8000f8ec0ff */
.L_x_26:
[----:B0-----:R-:W0:Y:S02]  /*06d0*/  LDC.64 R2, c[0x0][0x380] ;  /* 0x0000e000ff027b82 */ /* 0x001e240000000a00 */
[----:B0-----:R-:W-:-:S05]  /*06e0*/  IMAD.WIDE.U32 R2, R11, 0x4, R2 ;  /* 0x000000040b027825 */ /* 0x001fca00078e0002 */
[----:B------:R-:W2:Y:S04]  /*06f0*/  LDG.E.U8 R4, desc[UR8][R2.64+0xc] ;  /* 0x00000c0802047981 */ /* 0x000ea8000c1e1100 */
[----:B------:R-:W2:Y:S04]  /*0700*/  LDG.E.U8 R5, desc[UR8][R2.64+0x8] ;  /* 0x0000080802057981 */ /* 0x000ea8000c1e1100 */
[----:B------:R-:W3:Y:S04]  /*0710*/  LDG.E.U8 R8, desc[UR8][R2.64+0x4] ;  /* 0x0000040802087981 */ /* 0x000ee8000c1e1100 */
[----:B------:R-:W3:Y:S01]  /*0720*/  LDG.E.U8 R9, desc[UR8][R2.64] ;  /* 0x0000000802097981 */ /* 0x000ee2000c1e1100 */
[----:B--2---:R-:W-:-:S02]  /*0730*/  PRMT R4, R5, 0x3340, R4 ;  /* 0x0000334005047816 */ /* 0x004fc40000000004 */
[----:B---3--:R-:W-:-:S04]  /*0740*/  PRMT R9, R9, 0x3340, R8 ;  /* 0x0000334009097816 */ /* 0x008fc80000000008 */
[----:B------:R-:W-:-:S05]  /*0750*/  PRMT R4, R9, 0x5410, R4 ;  /* 0x0000541009047816 */ /* 0x000fca0000000004 */
[----:B------:R0:W-:Y:S02]  /*0760*/  STS [R11+UR4], R4 ;  /* 0x000000040b007988 */ /* 0x0001e40008000804 */
[----:B0-----:R-:W-:-:S04]  /*0770*/  IADD3 R11, PT, PT, R11, 0x4, RZ ;  /* 0x000000040b0b7810 */ /* 0x001fc80007ffe0ff */
[----:B------:R-:W-:-:S13]  /*0780*/  ISETP.NE.AND P0, PT, R11, R0, PT ;  /* 0x000000000b00720c */ /* 0x000fda0003f05270 */
[----:B------:R-:W-:Y:S05]  /*0790*/  @P0 BRA `(.L_x_26) ;  /* 0xfffffffc00cc0947 */ /* 0x000fea000383ffff */
.L_x_21:
[----:B------:R-:W-:-:S04]  /*07a0*/  LOP3.LUT R10, R10, 0x1, RZ, 0xc0, !PT ;  /* 0x000000010a0a7812 */ /* 0x000fc800078ec0ff */
[----:B------:R-:W-:-:S13]  /*07b0*/  ISETP.NE.U32.AND P0, PT, R10, 0x1, PT ;  /* 0x000000010a00780c */ /* 0x000fda0003f05070 */
[----:B------:R-:W-:Y:S05]  /*07c0*/  @P0 BRA `(.L_x_20) ;  /* 0x00000000001c0947 */ /* 0x000fea0003800000 */
[----:B0-----:R-:W0:Y:S02]  /*07d0*/  LDC.64 R2, c[0x0][0x380] ;  /* 0x0000e000ff027b82 */ /* 0x001e240000000a00 */
[----:B0-----:R-:W-:-:S06]  /*07e0*/  IMAD.WIDE.U32 R2, R0, 0x4, R2 ;  /* 0x0000000400027825 */ /* 0x001fcc00078e0002 */
[----:B------:R-:W2:Y:S01]  /*07f0*/  LDG.E R3, desc[UR8][R2.64] ;  /* 0x0000000802037981 */ /* 0x000ea2000c1e1900 */
[----:B------:R-:W0:Y:S01]  /*0800*/  S2UR UR5, SR_CgaCtaId ;  /* 0x00000000000579c3 */ /* 0x000e220000008800 */
[----:B------:R-:W-:Y:S02]  /*0810*/  UMOV UR4, 0x400 ;  /* 0x0000040000047882 */ /* 0x000fe40000000000 */
[----:B0-----:R-:W-:-:S09]  /*0820*/  ULEA UR4, UR5, UR4, 0x18 ;  /* 0x0000000405047291 */ /* 0x001fd2000f8ec0ff */
[----:B--2---:R1:W-:Y:S03]  /*0830*/  STS.U8 [R0+UR4], R3 ;  /* 0x0000000300007988 */ /* 0x0043e60008000004 */
.L_x_20:
[----:B------:R-:W-:Y:S05]  /*0840*/  BSYNC.RECONVERGENT B0 ;  /* 0x0000000000007941 */ /* 0x000fea0003800200 */
.L_x_19:
[----:B------:R-:W-:Y:S01]  /*0850*/  BAR.SYNC.DEFER_BLOCKING 0x0 ;  /* 0x0000000000007b1d */ /* 0x000fe20000010000 */
[C---:B------:R-:W-:Y:S01]  /*0860*/  ISETP.GE.AND P0, PT, R6.reuse, 0x1, PT ;  /* 0x000000010600780c */ /* 0x040fe20003f06270 */
[----:B------:R-:W-:Y:S02]  /*0870*/  IMAD R5, R7, R6, R7 ;  /* 0x0000000607057224 */ /* 0x000fe400078e0207 */
[----:B-1----:R-:W-:-:S10]  /*0880*/  VIADD R0, R6, 0xffffffff ;  /* 0xffffffff06007836 */ /* 0x002fd40000000000 */
[----:B------:R-:W-:Y:S05]  /*0890*/  @!P0 BRA `(.L_x_27) ;  /* 0x0000000400988947 */ /* 0x000fea0003800000 */
[----:B------:R-:W-:Y:S01]  /*08a0*/  ISETP.GE.U32.AND P0, PT, R0, 0xf, PT ;  /* 0x0000000f0000780c */ /* 0x000fe20003f06070 */
[----:B0-----:R-:W-:Y:S01]  /*08b0*/  IMAD.MOV.U32 R2, RZ, RZ, RZ ;  /* 0x000000ffff027224 */ /* 0x001fe200078e00ff */
[----:B------:R-:W-:-:S04]  /*08c0*/  LOP3.LUT R25, R6, 0xf, RZ, 0xc0, !PT ;  /* 0x0000000f06197812 */ /* 0x000fc800078ec0ff */
[----:B------:R-:W-:-:S07]  /*08d0*/  ISETP.NE.AND P1, PT, R25, RZ, PT ;  /* 0x000000ff1900720c */ /* 0x000fce0003f25270 */
[----:B------:R-:W-:Y:S06]  /*08e0*/  @!P0 BRA `(.L_x_28) ;  /* 0x0000000000a48947 */ /* 0x000fec0003800000 */
[----:B------:R-:W-:Y:S01]  /*08f0*/  HFMA2 R3, -RZ, RZ, 0, 0 ;  /* 0x00000000ff037431 */ /* 0x000fe200000001ff */
[----:B------:R-:W-:-:S07]  /*0900*/  LOP3.LUT R2, R6, 0x7ffffff0, RZ, 0xc0, !PT ;  /* 0x7ffffff006027812 */ /* 0x000fce00078ec0ff */
.L_x_29:
[----:B0-----:R-:W0:Y:S01]  /*0910*/  LDC.64 R8, c[0x0][0x390] ;  /* 0x0000e400ff087b82 */ /* 0x001e220000000a00 */
        /* <DEDUP_REMOVED lines=17> */
[----:B------:R-:W5:Y:S01]  /*0a30*/  LDG.E R23, desc[UR8][R8.64+0x3c] ;  /* 0x00003c0808177981 */ /* 0x000f62000c1e1900 */
[----:B------:R-:W-:Y:S01]  /*0a40*/  IMAD.IADD R24, R1, 0x1, R3 ;  /* 0x0000000101187824 */ /* 0x000fe200078e0203 */
[----:B------:R-:W-:-:S04]  /*0a50*/  IADD3 R3, PT, PT, R3, 0x10, RZ ;  /* 0x0000001003037810 */ /* 0x000fc80007ffe0ff */
[----:B------:R-:W-:Y:S01]  /*0a60*/  ISETP.NE.AND P0, PT, R3, R2, PT ;  /* 0x000000020300720c */ /* 0x000fe20003f05270 */
[----:B--2---:R0:W-:Y:S04]  /*0a70*/  STL.U8 [R24], R4 ;  /* 0x0000000418007387 */ /* 0x0041e80000100000 */
[----:B---3--:R0:W-:Y:S04]  /*0a80*/  STL.U8 [R24+0x1], R7 ;  /* 0x0000010718007387 */ /* 0x0081e80000100000 */
[----:B----4-:R0:W-:Y:S04]  /*0a90*/  STL.U8 [R24+0x2], R10 ;  /* 0x0000020a18007387 */ /* 0x0101e80000100000 */
[----:B-----5:R0:W-:Y:S04]  /*0aa0*/  STL.U8 [R24+0x3], R11 ;  /* 0x0000030b18007387 */ /* 0x0201e80000100000 */
[----:B------:R0:W-:Y:S04]  /*0ab0*/  STL.U8 [R24+0x4], R12 ;  /* 0x0000040c18007387 */ /* 0x0001e80000100000 */
        /* <DEDUP_REMOVED lines=10> */
[----:B------:R0:W-:Y:S01]  /*0b60*/  STL.U8 [R24+0xf], R23 ;  /* 0x00000f1718007387 */ /* 0x0001e20000100000 */
[----:B------:R-:W-:Y:S05]  /*0b70*/  @P0 BRA `(.L_x_29) ;  /* 0xfffffffc00640947 */ /* 0x000fea000383ffff */
.L_x_28:
        /* <DEDUP_REMOVED lines=16> */
[----:B------:R-:W-:Y:S01]  /*0c80*/  IMAD.IADD R15, R1, 0x1, R2 ;  /* 0x00000001010f7824 */ /* 0x000fe200078e0202 */
[----:B------:R-:W-:-:S04]  /*0c90*/  IADD3 R2, PT, PT, R2, 0x8, RZ ;  /* 0x0000000802027810 */ /* 0x000fc80007ffe0ff */
        /* <DEDUP_REMOVED lines=8> */
.L_x_30:
        /* <DEDUP_REMOVED lines=12> */
[----:B------:R-:W-:Y:S01]  /*0de0*/  IMAD.IADD R4, R1, 0x1, R2 ;  /* 0x0000000101047824 */ /* 0x000fe200078e0202 */
[----:B------:R-:W-:-:S04]  /*0df0*/  IADD3 R2, PT, PT, R2, 0x4, RZ ;  /* 0x0000000402027810 */ /* 0x000fc80007ffe0ff */
[----:B--2---:R0:W-:Y:S04]  /*0e00*/  STL.U8 [R4], R3 ;  /* 0x0000000304007387 */ /* 0x0041e80000100000 */
[----:B---3--:R0:W-:Y:S04]  /*0e10*/  STL.U8 [R4+0x1], R7 ;  /* 0x0000010704007387 */ /* 0x0081e80000100000 */
[----:B----4-:R0:W-:Y:S04]  /*0e20*/  STL.U8 [R4+0x2], R11 ;  /* 0x0000020b04007387 */ /* 0x0101e80000100000 */
[----:B-----5:R0:W-:Y:S02]  /*0e30*/  STL.U8 [R4+0x3], R13 ;  /* 0x0000030d04007387 */ /* 0x0201e40000100000 */
.L_x_31:
[----:B------:R-:W-:Y:S05]  /*0e40*/  @!P1 BRA `(.L_x_27) ;  /* 0x00000000002c9947 */ /* 0x000fea0003800000 */
[----:B0-----:R-:W0:Y:S01]  /*0e50*/  LDC.64 R10, c[0x0][0x390] ;  /* 0x0000e400ff0a7b82 */ /* 0x001e220000000a00 */
[----:B------:R-:W-:-:S05]  /*0e60*/  UMOV UR4, URZ ;  /* 0x000000ff00047c82 */ /* 0x000fca0008000000 */
.L_x_32:
[----:B------:R-:W-:-:S04]  /*0e70*/  IMAD.IADD R9, R5, 0x1, R2 ;  /* 0x0000000105097824 */ /* 0x000fc800078e0202 */
[----:B01----:R-:W-:-:S06]  /*0e80*/  IMAD.WIDE R8, R9, 0x4, R10 ;  /* 0x0000000409087825 */ /* 0x003fcc00078e020a */
[----:B------:R-:W2:Y:S01]  /*0e90*/  LDG.E R8, desc[UR8][R8.64] ;  /* 0x0000000808087981 */ /* 0x000ea2000c1e1900 */
[----:B------:R-:W-:Y:S01]  /*0ea0*/  IMAD.IADD R3, R1, 0x1, R2 ;  /* 0x0000000101037824 */ /* 0x000fe200078e0202 */
[----:B------:R-:W-:Y:S01]  /*0eb0*/  UIADD3 UR4, UPT, UPT, UR4, 0x1, URZ ;  /* 0x0000000104047890 */ /* 0x000fe2000fffe0ff */
[----:B------:R-:W-:-:S05]  /*0ec0*/  IADD3 R2, PT, PT, R2, 0x1, RZ ;  /* 0x0000000102027810 */ /* 0x000fca0007ffe0ff */
[----:B------:R-:W-:Y:S01]  /*0ed0*/  ISETP.NE.AND P0, PT, R12, UR4, PT ;  /* 0x000000040c007c0c */ /* 0x000fe2000bf05270 */
[----:B--2---:R1:W-:-:S12]  /*0ee0*/  STL.U8 [R3], R8 ;  /* 0x0000000803007387 */ /* 0x0043d80000100000 */
[----:B------:R-:W-:Y:S05]  /*0ef0*/  @P0 BRA `(.L_x_32) ;  /* 0xfffffffc00dc0947 */ /* 0x000fea000383ffff */
.L_x_27:
[----:B------:R-:W-:Y:S01]  /*0f00*/  BAR.SYNC.DEFER_BLOCKING 0x0 ;  /* 0x0000000000007b1d */ /* 0x000fe20000010000 */
[C---:B------:R-:W-:Y:S02]  /*0f10*/  VIADD R9, R6.reuse, 0x7 ;  /* 0x0000000706097836 */ /* 0x040fe40000000000 */
[----:B0-----:R-:W-:Y:S02]  /*0f20*/  HFMA2 R7, -RZ, RZ, 9.0897083282470703125e-05, -639.5 ;  /* 0x05f5e0ffff077431 */ /* 0x001fe400000001ff */
[C---:B------:R-:W-:Y:S01]  /*0f30*/  VIADD R24, R6.reuse, 0xf ;  /* 0x0000000f06187836 */ /* 0x040fe20000000000 */
[----:B------:R-:W-:Y:S01]  /*0f40*/  IADD3 R6, PT, PT, R6, -0x2, RZ ;  /* 0xfffffffe06067810 */ /* 0x000fe20007ffe0ff */
[----:B-1----:R-:W-:Y:S01]  /*0f50*/  IMAD.MOV.U32 R8, RZ, RZ, RZ ;  /* 0x000000ffff087224 */ /* 0x002fe200078e00ff */
[----:B------:R-:W-:Y:S02]  /*0f60*/  LOP3.LUT R3, R9, 0x7, RZ, 0xc0, !PT ;  /* 0x0000000709037812 */ /* 0x000fe400078ec0ff */
[----:B------:R-:W-:-:S02]  /*0f70*/  LOP3.LUT R2, R24, 0xf, RZ, 0xc0, !PT ;  /* 0x0000000f18027812 */ /* 0x000fc400078ec0ff */
[----:B------:R-:W-:Y:S01]  /*0f80*/  ISETP.GE.U32.AND P0, PT, R6, 0xf, PT ;  /* 0x0000000f0600780c */ /* 0x000fe20003f06070 */
[----:B------:R-:W-:Y:S01]  /*0f90*/  VIADD R3, R3, 0xffffffff ;  /* 0xffffffff03037836 */ /* 0x000fe20000000000 */
[----:B------:R-:W-:Y:S01]  /*0fa0*/  LOP3.LUT R6, R0, 0xfffffff0, RZ, 0xc0, !PT ;  /* 0xfffffff000067812 */ /* 0x000fe200078ec0ff */
[----:B------:R-:W-:Y:S01]  /*0fb0*/  VIADD R2, R2, 0xffffffff ;  /* 0xffffffff02027836 */ /* 0x000fe20000000000 */
[----:B------:R-:W-:Y:S02]  /*0fc0*/  LOP3.LUT R9, R9, 0x3, RZ, 0xc0, !PT ;  /* 0x0000000309097812 */ /* 0x000fe400078ec0ff */
[----:B------:R-:W-:Y:S01]  /*0fd0*/  ISETP.GE.U32.AND P1, PT, R3, 0x3, PT ;  /* 0x000000030300780c */ /* 0x000fe20003f26070 */
[----:B------:R-:W-:Y:S01]  /*0fe0*/  IMAD.MOV R10, RZ, RZ, -R6 ;  /* 0x000000ffff0a7224 */ /* 0x000fe200078e0a06 */
[----:B------:R-:W-:-:S13]  /*0ff0*/  ISETP.GE.U32.AND P2, PT, R2, 0x7, PT ;  /* 0x000000070200780c */ /* 0x000fda0003f46070 */
.L_x_38:
[----:B0-----:R-:W0:Y:S01]  /*1000*/  LDC.64 R16, c[0x0][0x398] ;  /* 0x0000e600ff107b82 */ /* 0x001e220000000a00 */
[----:B------:R-:W-:Y:S01]  /*1010*/  SHF.L.U32 R3, R8, 0x1, RZ ;  /* 0x0000000108037819 */ /* 0x000fe200000006ff */
[----:B-1----:R-:W1:Y:S04]  /*1020*/  LDCU UR7, c[0x0][0x388] ;  /* 0x00007100ff0777ac */ /* 0x002e680008000800 */
[----:B0-----:R-:W-:Y:S02]  /*1030*/  IMAD.WIDE.U32 R16, R3, 0x4, R16 ;  /* 0x0000000403107825 */ /* 0x001fe400078e0010 */
[----:B------:R-:W-:Y:S06]  /*1040*/  BAR.SYNC.DEFER_BLOCKING 0x0 ;  /* 0x0000000000007b1d */ /* 0x000fec0000010000 */
[----:B------:R-:W2:Y:S04]  /*1050*/  LDG.E R4, desc[UR8][R16.64+0x4] ;  /* 0x0000040810047981 */ /* 0x000ea8000c1e1900 */
        /* <DEDUP_REMOVED lines=12> */
[----:B------:R-:W-:Y:S01]  /*1120*/  IMAD.MOV.U32 R2, RZ, RZ, RZ ;  /* 0x000000ffff027224 */ /* 0x000fe200078e00ff */
[----:B------:R-:W-:Y:S01]  /*1130*/  MOV R4, RZ ;  /* 0x000000ff00047202 */ /* 0x000fe20000000f00 */
[----:B------:R-:W-:Y:S06]  /*1140*/  @!P0 BRA `(.L_x_34) ;  /* 0x0000000400148947 */ /* 0x000fec0003800000 */
[----:B------:R1:W5:Y:S01]  /*1150*/  LDL.U8 R15, [R1] ;  /* 0x00000000010f7983 */ /* 0x0003620000100000 */
[----:B------:R-:W2:Y:S01]  /*1160*/  S2UR UR5, SR_CgaCtaId ;  /* 0x00000000000579c3 */ /* 0x000ea20000008800 */
[----:B------:R-:W-:Y:S01]  /*1170*/  VIADD R2, R1, 0x8 ;  /* 0x0000000801027836 */ /* 0x000fe20000000000 */
[----:B------:R-:W-:Y:S01]  /*1180*/  MOV R3, R10 ;  /* 0x0000000a00037202 */ /* 0x000fe20000000f00 */
[----:B------:R-:W-:Y:S01]  /*1190*/  IMAD.MOV.U32 R4, RZ, RZ, RZ ;  /* 0x000000ffff047224 */ /* 0x000fe200078e00ff */
[----:B------:R-:W-:Y:S02]  /*11a0*/  UMOV UR4, 0x400 ;  /* 0x0000040000047882 */ /* 0x000fe40000000000 */
[----:B-12---:R-:W-:-:S12]  /*11b0*/  ULEA UR4, UR5, UR4, 0x18 ;  /* 0x0000000405047291 */ /* 0x006fd8000f8ec0ff */
.L_x_35:
[----:B------:R-:W2:Y:S04]  /*11c0*/  LDL.U8 R16, [R2+-0x7] ;  /* 0xfffff90002107983 */ /* 0x000ea80000100000 */
[----:B------:R-:W3:Y:S04]  /*11d0*/  LDL.U8 R21, [R2+-0x6] ;  /* 0xfffffa0002157983 */ /* 0x000ee80000100000 */
[----:B------:R-:W4:Y:S04]  /*11e0*/  LDL.U8 R18, [R2+-0x5] ;  /* 0xfffffb0002127983 */ /* 0x000f280000100000 */
[----:B------:R-:W4:Y:S04]  /*11f0*/  LDL.U8 R22, [R2+-0x4] ;  /* 0xfffffc0002167983 */ /* 0x000f280000100000 */
[----:B------:R-:W4:Y:S04]  /*1200*/  LDL.U8 R19, [R2+-0x3] ;  /* 0xfffffd0002137983 */ /* 0x000f280000100000 */
[----:B------:R-:W4:Y:S01]  /*1210*/  LDL.U8 R20, [R2+-0x2] ;  /* 0xfffffe0002147983 */ /* 0x000f220000100000 */
[----:B-----5:R-:W-:-:S03]  /*1220*/  LOP3.LUT R15, R15, 0xff, RZ, 0xc0, !PT ;  /* 0x000000ff0f0f7812 */ /* 0x020fc600078ec0ff */
[----:B------:R-:W4:Y:S04]  /*1230*/  LDL.U8 R26, [R2] ;  /* 0x00000000021a7983 */ /* 0x000f280000100000 */
[----:B------:R-:W4:Y:S04]  /*1240*/  LDL.U8 R25, [R2+0x1] ;  /* 0x0000010002197983 */ /* 0x000f280000100000 */
[----:B------:R-:W4:Y:S01]  /*1250*/  LDL.U8 R23, [R2+0x2] ;  /* 0x0000020002177983 */ /* 0x000f220000100000 */
[----:B--2---:R-:W-:Y:S02]  /*1260*/  IMAD R17, R15, UR7, R16 ;  /* 0x000000070f117c24 */ /* 0x004fe4000f8e0210 */
[----:B---3--:R-:W-:-:S04]  /*1270*/  IMAD R16, R16, UR7, R21 ;  /* 0x0000000710107c24 */ /* 0x008fc8000f8e0215 */
[----:B------:R-:W-:Y:S01]  /*1280*/  LDS.U8 R17, [R17+UR4] ;  /* 0x0000000411117984 */ /* 0x000fe20008000000 */
[----:B----4-:R-:W-:-:S03]  /*1290*/  IMAD R27, R21, UR7, R18 ;  /* 0x00000007151b7c24 */ /* 0x010fc6000f8e0212 */
[----:B------:R-:W1:Y:S01]  /*12a0*/  LDS.U8 R16, [R16+UR4] ;  /* 0x0000000410107984 */ /* 0x000e620008000000 */
[----:B------:R-:W-:-:S03]  /*12b0*/  IMAD R28, R18, UR7, R22 ;  /* 0x00000007121c7c24 */ /* 0x000fc6000f8e0216 */
[----:B------:R-:W2:Y:S01]  /*12c0*/  LDL.U8 R21, [R2+-0x1] ;  /* 0xffffff0002157983 */ /* 0x000ea20000100000 */
[----:B------:R-:W-:-:S03]  /*12d0*/  IMAD R29, R22, UR7, R19 ;  /* 0x00000007161d7c24 */ /* 0x000fc6000f8e0213 */
[----:B------:R-:W-:Y:S01]  /*12e0*/  LDS.U8 R28, [R28+UR4] ;  /* 0x000000041c1c7984 */ /* 0x000fe20008000000 */
[----:B------:R-:W-:-:S03]  /*12f0*/  IMAD R15, R19, UR7, R20 ;  /* 0x00000007130f7c24 */ /* 0x000fc6000f8e0214 */
[----:B------:R-:W3:Y:S04]  /*1300*/  LDS.U8 R19, [R27+UR4] ;  /* 0x000000041b137984 */ /* 0x000ee80008000000 */
[----:B------:R-:W-:Y:S04]  /*1310*/  LDS.U8 R18, [R29+UR4] ;  /* 0x000000041d127984 */ /* 0x000fe80008000000 */
[----:B------:R-:W4:Y:S04]  /*1320*/  LDS.U8 R15, [R15+UR4] ;  /* 0x000000040f0f7984 */ /* 0x000f280008000000 */
[----:B------:R-:W2:Y:S01]  /*1330*/  LDL.U8 R22, [R2+0x3] ;  /* 0x0000030002167983 */ /* 0x000ea20000100000 */
[----:B-1----:R-:W-:-:S03]  /*1340*/  IADD3 R4, PT, PT, R16, R4, R17 ;  /* 0x0000000410047210 */ /* 0x002fc60007ffe011 */
[----:B------:R-:W2:Y:S04]  /*1350*/  LDL.U8 R17, [R2+0x6] ;  /* 0x0000060002117983 */ /* 0x000ea80000100000 */
[----:B------:R-:W2:Y:S01]  /*1360*/  LDL.U8 R16, [R2+0x7] ;  /* 0x0000070002107983 */ /* 0x000ea20000100000 */
[----:B---3--:R-:W-:-:S03]  /*1370*/  IADD3 R4, PT, PT, R28, R4, R19 ;  /* 0x000000041c047210 */ /* 0x008fc60007ffe013 */
[----:B------:R-:W3:Y:S01]  /*1380*/  LDL.U8 R19, [R2+0x4] ;  /* 0x0000040002137983 */ /* 0x000ee20000100000 */
[----:B----4-:R-:W-:-:S03]  /*1390*/  IADD3 R18, PT, PT, R15, R4, R18 ;  /* 0x000000040f127210 */ /* 0x010fc60007ffe012 */
[----:B------:R-:W4:Y:S04]  /*13a0*/  LDL.U8 R4, [R2+0x5] ;  /* 0x0000050002047983 */ /* 0x000f280000100000 */
[----:B------:R1:W4:Y:S01]  /*13b0*/  LDL.U8 R15, [R2+0x8] ;  /* 0x00000800020f7983 */ /* 0x0003220000100000 */
[----:B------:R-:W-:Y:S02]  /*13c0*/  IMAD R27, R26, UR7, R25 ;  /* 0x000000071a1b7c24 */ /* 0x000fe4000f8e0219 */
[----:B------:R-:W-:Y:S02]  /*13d0*/  IMAD R28, R25, UR7, R23 ;  /* 0x00000007191c7c24 */ /* 0x000fe4000f8e0217 */
[----:B------:R-:W-:-:S05]  /*13e0*/  VIADD R3, R3, 0x10 ;  /* 0x0000001003037836 */ /* 0x000fca0000000000 */
[----:B------:R-:W-:Y:S01]  /*13f0*/  ISETP.NE.AND P4, PT, R3, RZ, PT ;  /* 0x000000ff0300720c */ /* 0x000fe20003f85270 */
[----:B-1----:R-:W-:Y:S02]  /*1400*/  VIADD R2, R2, 0x10 ;  /* 0x0000001002027836 */ /* 0x002fe40000000000 */
[----:B--2---:R-:W-:Y:S02]  /*1410*/  IMAD R20, R20, UR7, R21 ;  /* 0x0000000714147c24 */ /* 0x004fe4000f8e0215 */
[----:B------:R-:W-:-:S03]  /*1420*/  IMAD R29, R21, UR7, R26 ;  /* 0x00000007151d7c24 */ /* 0x000fc6000f8e021a */
[----:B------:R-:W-:Y:S04]  /*1430*/  LDS.U8 R21, [R20+UR4] ;  /* 0x0000000414157984 */ /* 0x000fe80008000000 */
[----:B------:R4:W1:Y:S01]  /*1440*/  LDS.U8 R20, [R29+UR4] ;  /* 0x000000041d147984 */ /* 0x0008620008000000 */
[----:B------:R-:W-:-:S03]  /*1450*/  IMAD R26, R23, UR7, R22 ;  /* 0x00000007171a7c24 */ /* 0x000fc6000f8e0216 */
[----:B------:R-:W-:Y:S04]  /*1460*/  LDS.U8 R23, [R28+UR4] ;  /* 0x000000041c177984 */ /* 0x000fe80008000000 */
[----:B------:R-:W-:Y:S01]  /*1470*/  LDS.U8 R26, [R26+UR4] ;  /* 0x000000041a1a7984 */ /* 0x000fe20008000000 */
[----:B---3--:R-:W-:-:S03]  /*1480*/  IMAD R25, R22, UR7, R19 ;  /* 0x0000000716197c24 */ /* 0x008fc6000f8e0213 */
[----:B------:R2:W3:Y:S04]  /*1490*/  LDS.U8 R22, [R27+UR4] ;  /* 0x000000041b167984 */ /* 0x0004e80008000000 */
[----:B------:R-:W0:Y:S01]  /*14a0*/  LDS.U8 R25, [R25+UR4] ;  /* 0x0000000419197984 */ /* 0x000e220008000000 */
[----:B----4-:R-:W-:Y:S02]  /*14b0*/  IMAD R29, R19, UR7, R4 ;  /* 0x00000007131d7c24 */ /* 0x010fe4000f8e0204 */
[----:B------:R-:W-:Y:S02]  /*14c0*/  IMAD R19, R4, UR7, R17 ;  /* 0x0000000704137c24 */ /* 0x000fe4000f8e0211 */
[----:B------:R-:W-:Y:S01]  /*14d0*/  IMAD R17, R17, UR7, R16 ;  /* 0x0000000711117c24 */ /* 0x000fe2000f8e0210 */
[----:B------:R-:W-:Y:S01]  /*14e0*/  LDS.U8 R4, [R29+UR4] ;  /* 0x000000041d047984 */ /* 0x000fe20008000000 */
[----:B--2---:R-:W-:-:S03]  /*14f0*/  IMAD R27, R16, UR7, R15 ;  /* 0x00000007101b7c24 */ /* 0x004fc6000f8e020f */
[----:B------:R-:W2:Y:S04]  /*1500*/  LDS.U8 R19, [R19+UR4] ;  /* 0x0000000413137984 */ /* 0x000ea80008000000 */
[----:B------:R-:W-:Y:S04]  /*1510*/  LDS.U8 R16, [R17+UR4] ;  /* 0x0000000411107984 */ /* 0x000fe80008000000 */
[----:B------:R-:W4:Y:S01]  /*1520*/  LDS.U8 R17, [R27+UR4] ;  /* 0x000000041b117984 */ /* 0x000f220008000000 */
[----:B-1----:R-:W-:-:S04]  /*1530*/  IADD3 R18, PT, PT, R20, R18, R21 ;  /* 0x0000001214127210 */ /* 0x002fc80007ffe015 */
[----:B---3--:R-:W-:-:S04]  /*1540*/  IADD3 R18, PT, PT, R23, R18, R22 ;  /* 0x0000001217127210 */ /* 0x008fc80007ffe016 */
[----:B0-----:R-:W-:-:S04]  /*1550*/  IADD3 R18, PT, PT, R25, R18, R26 ;  /* 0x0000001219127210 */ /* 0x001fc80007ffe01a */
[----:B--2---:R-:W-:-:S04]  /*1560*/  IADD3 R4, PT, PT, R19, R18, R4 ;  /* 0x0000001213047210 */ /* 0x004fc80007ffe004 */
[----:B----4-:R-:W-:Y:S01]  /*1570*/  IADD3 R4, PT, PT, R17, R4, R16 ;  /* 0x0000000411047210 */ /* 0x010fe20007ffe010 */
[----:B------:R-:W-:Y:S06]  /*1580*/  @P4 BRA `(.L_x_35) ;  /* 0xfffffffc000c4947 */ /* 0x000fec000383ffff */
[----:B------:R-:W-:-:S07]  /*1590*/  MOV R2, R6 ;  /* 0x0000000600027202 */ /* 0x000fce0000000f00 */
.L_x_34:
[----:B------:R-:W-:-:S13]  /*15a0*/  LOP3.LUT P4, RZ, R0, 0xf, RZ, 0xc0, !PT ;  /* 0x0000000f00ff7812 */ /* 0x000fda000788c0ff */
[----:B------:R-:W-:Y:S05]  /*15b0*/  @!P4 BRA `(.L_x_33) ;  /* 0x000000040040c947 */ /* 0x000fea0003800000 */
[----:B------:R-:W-:Y:S01]  /*15c0*/  LOP3.LUT P4, RZ, R24, 0x7, RZ, 0xc0, !PT ;  /* 0x0000000718ff7812 */ /* 0x000fe2000788c0ff */
[----:B------:R-:W-:-:S12]  /*15d0*/  @!P2 BRA `(.L_x_36) ;  /* 0x000000000088a947 */ /* 0x000fd80003800000 */
[----:B------:R-:W-:-:S05]  /*15e0*/  IMAD.IADD R26, R1, 0x1, R2 ;  /* 0x00000001011a7824 */ /* 0x000fca00078e0202 */
[----:B------:R-:W2:Y:S04]  /*15f0*/  LDL.U8 R17, [R26] ;  /* 0x000000001a117983 */ /* 0x000ea80000100000 */
[----:B------:R-:W2:Y:S04]  /*1600*/  LDL.U8 R20, [R26+0x1] ;  /* 0x000001001a147983 */ /* 0x000ea80000100000 */
[----:B------:R-:W3:Y:S04]  /*1610*/  LDL.U8 R19, [R26+0x2] ;  /* 0x000002001a137983 */ /* 0x000ee80000100000 */
[----:B------:R-:W4:Y:S04]  /*1620*/  LDL.U8 R22, [R26+0x3] ;  /* 0x000003001a167983 */ /* 0x000f280000100000 */
[----:B------:R-:W5:Y:S04]  /*1630*/  LDL.U8 R21, [R26+0x4] ;  /* 0x000004001a157983 */ /* 0x000f680000100000 */
[----:B------:R-:W5:Y:S04]  /*1640*/  LDL.U8 R18, [R26+0x5] ;  /* 0x000005001a127983 */ /* 0x000f680000100000 */
[----:B------:R-:W5:Y:S04]  /*1650*/  LDL.U8 R15, [R26+0x6] ;  /* 0x000006001a0f7983 */ /* 0x000f680000100000 */
[----:B------:R-:W5:Y:S04]  /*1660*/  LDL.U8 R16, [R26+0x7] ;  /* 0x000007001a107983 */ /* 0x000f680000100000 */
[----:B------:R1:W5:Y:S01]  /*1670*/  LDL.U8 R3, [R26+0x8] ;  /* 0x000008001a037983 */ /* 0x0003620000100000 */
[----:B------:R-:W0:Y:S01]  /*1680*/  S2UR UR5, SR_CgaCtaId ;  /* 0x00000000000579c3 */ /* 0x000e220000008800 */
[----:B------:R-:W-:Y:S01]  /*1690*/  UMOV UR4, 0x400 ;  /* 0x0000040000047882 */ /* 0x000fe20000000000 */
[----:B------:R-:W-:Y:S01]  /*16a0*/  VIADD R2, R2, 0x8 ;  /* 0x0000000802027836 */ /* 0x000fe20000000000 */
[----:B0-----:R-:W-:Y:S01]  /*16b0*/  ULEA UR4, UR5, UR4, 0x18 ;  /* 0x0000000405047291 */ /* 0x001fe2000f8ec0ff */
[----:B--2---:R-:W-:-:S02]  /*16c0*/  IMAD R17, R17, UR7, R20 ;  /* 0x0000000711117c24 */ /* 0x004fc4000f8e0214 */
[----:B---3--:R-:W-:-:S06]  /*16d0*/  IMAD R20, R20, UR7, R19 ;  /* 0x0000000714147c24 */ /* 0x008fcc000f8e0213 */
[----:B------:R-:W-:Y:S01]  /*16e0*/  LDS.U8 R17, [R17+UR4] ;  /* 0x0000000411117984 */ /* 0x000fe20008000000 */
[----:B----4-:R-:W-:-:S03]  /*16f0*/  IMAD R23, R19, UR7, R22 ;  /* 0x0000000713177c24 */ /* 0x010fc6000f8e0216 */
[----:B------:R-:W0:Y:S01]  /*1700*/  LDS.U8 R19, [R20+UR4] ;  /* 0x0000000414137984 */ /* 0x000e220008000000 */
[----:B-----5:R-:W-:Y:S02]  /*1710*/  IMAD R22, R22, UR7, R21 ;  /* 0x0000000716167c24 */ /* 0x020fe4000f8e0215 */
[----:B------:R-:W-:-:S03]  /*1720*/  IMAD R25, R21, UR7, R18 ;  /* 0x0000000715197c24 */ /* 0x000fc6000f8e0212 */
[----:B------:R-:W-:Y:S01]  /*1730*/  LDS.U8 R21, [R22+UR4] ;  /* 0x0000000416157984 */ /* 0x000fe20008000000 */
[----:B-1----:R-:W-:-:S03]  /*1740*/  IMAD R26, R18, UR7, R15 ;  /* 0x00000007121a7c24 */ /* 0x002fc6000f8e020f */
[----:B------:R-:W1:Y:S01]  /*1750*/  LDS.U8 R18, [R23+UR4] ;  /* 0x0000000417127984 */ /* 0x000e620008000000 */
[----:B------:R-:W-:-:S03]  /*1760*/  IMAD R15, R15, UR7, R16 ;  /* 0x000000070f0f7c24 */ /* 0x000fc6000f8e0210 */
[----:B------:R-:W-:Y:S01]  /*1770*/  LDS.U8 R26, [R26+UR4] ;  /* 0x000000041a1a7984 */ /* 0x000fe20008000000 */
[----:B------:R-:W-:-:S03]  /*1780*/  IMAD R3, R16, UR7, R3 ;  /* 0x0000000710037c24 */ /* 0x000fc6000f8e0203 */
[----:B------:R-:W2:Y:S04]  /*1790*/  LDS.U8 R16, [R25+UR4] ;  /* 0x0000000419107984 */ /* 0x000ea80008000000 */
[----:B------:R-:W-:Y:S04]  /*17a0*/  LDS.U8 R15, [R15+UR4] ;  /* 0x000000040f0f7984 */ /* 0x000fe80008000000 */
[----:B------:R-:W3:Y:S01]  /*17b0*/  LDS.U8 R3, [R3+UR4] ;  /* 0x0000000403037984 */ /* 0x000ee20008000000 */
[----:B0-----:R-:W-:-:S04]  /*17c0*/  IADD3 R17, PT, PT, R19, R4, R17 ;  /* 0x0000000413117210 */ /* 0x001fc80007ffe011 */
[----:B-1----:R-:W-:-:S04]  /*17d0*/  IADD3 R17, PT, PT, R21, R17, R18 ;  /* 0x0000001115117210 */ /* 0x002fc80007ffe012 */
[----:B--2---:R-:W-:-:S04]  /*17e0*/  IADD3 R16, PT, PT, R26, R17, R16 ;  /* 0x000000111a107210 */ /* 0x004fc80007ffe010 */
[----:B---3--:R-:W-:-:S07]  /*17f0*/  IADD3 R4, PT, PT, R3, R16, R15 ;  /* 0x0000001003047210 */ /* 0x008fce0007ffe00f */
.L_x_36:
[----:B------:R-:W-:Y:S05]  /*1800*/  @!P4 BRA `(.L_x_33) ;  /* 0x0000000000acc947 */ /* 0x000fea0003800000 */
[----:B------:R-:W-:Y:S01]  /*1810*/  ISETP.NE.AND P4, PT, R9, RZ, PT ;  /* 0x000000ff0900720c */ /* 0x000fe20003f85270 */
[----:B------:R-:W-:-:S12]  /*1820*/  @!P1 BRA `(.L_x_37) ;  /* 0x0000000000509947 */ /* 0x000fd80003800000 */
[----:B------:R-:W-:-:S05]  /*1830*/  IADD3 R3, PT, PT, R1, R2, RZ ;  /* 0x0000000201037210 */ /* 0x000fca0007ffe0ff */
[----:B------:R-:W2:Y:S04]  /*1840*/  LDL.U8 R15, [R3] ;  /* 0x00000000030f7983 */ /* 0x000ea80000100000 */
[----:B------:R-:W2:Y:S04]  /*1850*/  LDL.U8 R16, [R3+0x1] ;  /* 0x0000010003107983 */ /* 0x000ea80000100000 */
[----:B------:R-:W3:Y:S04]  /*1860*/  LDL.U8 R17, [R3+0x2] ;  /* 0x0000020003117983 */ /* 0x000ee80000100000 */
[----:B------:R-:W4:Y:S04]  /*1870*/  LDL.U8 R18, [R3+0x3] ;  /* 0x0000030003127983 */ /* 0x000f280000100000 */
[----:B------:R-:W5:Y:S01]  /*1880*/  LDL.U8 R19, [R3+0x4] ;  /* 0x0000040003137983 */ /* 0x000f620000100000 */
[----:B------:R-:W1:Y:S01]  /*1890*/  S2UR UR5, SR_CgaCtaId ;  /* 0x00000000000579c3 */ /* 0x000e620000008800 */
[----:B------:R-:W-:Y:S01]  /*18a0*/  UMOV UR4, 0x400 ;  /* 0x0000040000047882 */ /* 0x000fe20000000000 */
[----:B------:R-:W-:Y:S01]  /*18b0*/  VIADD R2, R2, 0x4 ;  /* 0x0000000402027836 */ /* 0x000fe20000000000 */
[----:B-1----:R-:W-:Y:S01]  /*18c0*/  ULEA UR4, UR5, UR4, 0x18 ;  /* 0x0000000405047291 */ /* 0x002fe2000f8ec0ff */
[----:B--2---:R-:W-:-:S02]  /*18d0*/  IMAD R15, R15, UR7, R16 ;  /* 0x000000070f0f7c24 */ /* 0x004fc4000f8e0210 */
[----:B---3--:R-:W-:-:S06]  /*18e0*/  IMAD R16, R16, UR7, R17 ;  /* 0x0000000710107c24 */ /* 0x008fcc000f8e0211 */
[----:B------:R-:W-:Y:S01]  /*18f0*/  LDS.U8 R15, [R15+UR4] ;  /* 0x000000040f0f7984 */ /* 0x000fe20008000000 */
[----:B----4-:R-:W-:-:S03]  /*1900*/  IMAD R17, R17, UR7, R18 ;  /* 0x0000000711117c24 */ /* 0x010fc6000f8e0212 */
[----:B------:R-:W1:Y:S01]  /*1910*/  LDS.U8 R16, [R16+UR4] ;  /* 0x0000000410107984 */ /* 0x000e620008000000 */
[----:B-----5:R-:W-:-:S03]  /*1920*/  IMAD R19, R18, UR7, R19 ;  /* 0x0000000712137c24 */ /* 0x020fc6000f8e0213 */
[----:B------:R-:W-:Y:S04]  /*1930*/  LDS.U8 R17, [R17+UR4] ;  /* 0x0000000411117984 */ /* 0x000fe80008000000 */
[----:B------:R-:W2:Y:S01]  /*1940*/  LDS.U8 R19, [R19+UR4] ;  /* 0x0000000413137984 */ /* 0x000ea20008000000 */
[----:B-1----:R-:W-:-:S04]  /*1950*/  IADD3 R4, PT, PT, R16, R4, R15 ;  /* 0x0000000410047210 */ /* 0x002fc80007ffe00f */
[----:B--2---:R-:W-:-:S07]  /*1960*/  IADD3 R4, PT, PT, R19, R4, R17 ;  /* 0x0000000413047210 */ /* 0x004fce0007ffe011 */
.L_x_37:
[----:B------:R-:W-:Y:S05]  /*1970*/  @!P4 BRA `(.L_x_33) ;  /* 0x000000000050c947 */ /* 0x000fea0003800000 */
[----:B------:R-:W-:-:S05]  /*1980*/  IMAD.IADD R16, R1, 0x1, R2 ;  /* 0x0000000101107824 */ /* 0x000fca00078e0202 */
[----:B------:R-:W2:Y:S04]  /*1990*/  LDL.U8 R2, [R16] ;  /* 0x0000000010027983 */ /* 0x000ea80000100000 */
[----:B------:R-:W2:Y:S01]  /*19a0*/  LDL.U8 R15, [R16+0x1] ;  /* 0x00000100100f7983 */ /* 0x000ea20000100000 */
[----:B------:R-:W1:Y:S01]  /*19b0*/  S2UR UR5, SR_CgaCtaId ;  /* 0x00000000000579c3 */ /* 0x000e620000008800 */
[----:B------:R-:W-:Y:S01]  /*19c0*/  UMOV UR4, 0x400 ;  /* 0x0000040000047882 */ /* 0x000fe20000000000 */
[----:B------:R-:W-:Y:S01]  /*19d0*/  ISETP.NE.AND P4, PT, R9, 0x1, PT ;  /* 0x000000010900780c */ /* 0x000fe20003f85270 */
[----:B-1----:R-:W-:Y:S01]  /*19e0*/  ULEA UR4, UR5, UR4, 0x18 ;  /* 0x0000000405047291 */ /* 0x002fe2000f8ec0ff */
[----:B--2---:R-:W-:-:S08]  /*19f0*/  IMAD R2, R2, UR7, R15 ;  /* 0x0000000702027c24 */ /* 0x004fd0000f8e020f */
[----:B------:R-:W1:Y:S02]  /*1a00*/  LDS.U8 R3, [R2+UR4] ;  /* 0x0000000402037984 */ /* 0x000e640008000000 */
[----:B-1----:R-:W-:Y:S01]  /*1a10*/  IADD3 R4, PT, PT, R4, R3, RZ ;  /* 0x0000000304047210 */ /* 0x002fe20007ffe0ff */
[----:B------:R-:W-:Y:S06]  /*1a20*/  @!P4 BRA `(.L_x_33) ;  /* 0x000000000024c947 */ /* 0x000fec0003800000 */
[----:B------:R-:W-:Y:S01]  /*1a30*/  ISETP.NE.AND P4, PT, R9, 0x2, PT ;  /* 0x000000020900780c */ /* 0x000fe20003f85270 */
[----:B------:R-:W2:-:S12]  /*1a40*/  LDL.U8 R18, [R16+0x2] ;  /* 0x0000020010127983 */ /* 0x000e980000100000 */
[----:B------:R-:W3:Y:S01]  /*1a50*/  @P4 LDL.U8 R3, [R16+0x3] ;  /* 0x0000030010034983 */ /* 0x000ee20000100000 */
[----:B--2---:R-:W-:Y:S02]  /*1a60*/  IMAD R2, R15, UR7, R18 ;  /* 0x000000070f027c24 */ /* 0x004fe4000f8e0212 */
[----:B---3--:R-:W-:-:S03]  /*1a70*/  @P4 IMAD R15, R18, UR7, R3 ;  /* 0x00000007120f4c24 */ /* 0x008fc6000f8e0203 */
[----:B------:R-:W1:Y:S04]  /*1a80*/  LDS.U8 R3, [R2+UR4] ;  /* 0x0000000402037984 */ /* 0x000e680008000000 */
[----:B------:R-:W2:Y:S01]  /*1a90*/  @P4 LDS.U8 R15, [R15+UR4] ;  /* 0x000000040f0f4984 */ /* 0x000ea20008000000 */
[----:B-1----:R-:W-:-:S04]  /*1aa0*/  IMAD.IADD R4, R4, 0x1, R3 ;  /* 0x0000000104047824 */ /* 0x002fc800078e0203 */
[----:B--2---:R-:W-:-:S07]  /*1ab0*/  @P4 IMAD.IADD R4, R4, 0x1, R15 ;  /* 0x0000000104044824 */ /* 0x004fce00078e020f */
.L_x_33:
        /* <DEDUP_REMOVED lines=11> */
[----:B------:R-:W-:-:S03]  /*1b70*/  IMAD.MOV.U32 R2, RZ, RZ, RZ ;  /* 0x000000ffff027224 */ /* 0x000fc600078e00ff */
[----:B------:R-:W-:-:S08]  /*1b80*/  UISETP.NE.AND UP0, UPT, UR10, URZ, UPT ;  /* 0x000000ff0a00728c */ /* 0x000fd0000bf05270 */
[----:B------:R-:W-:Y:S05]  /*1b90*/  @!P0 BRA `(.L_x_40) ;  /* 0x0000000000c08947 */ /* 0x000fea0003800000 */
[----:B------:R-:W2:Y:S01]  /*1ba0*/  LDCU.64 UR4, c[0x0][0x390] ;  /* 0x00007200ff0477ac */ /* 0x000ea20008000a00 */
[----:B------:R-:W-:Y:S01]  /*1bb0*/  IADD3 R18, PT, PT, R1, 0x7, RZ ;  /* 0x0000000701127810 */ /* 0x000fe20007ffe0ff */
[----:B------:R-:W-:Y:S01]  /*1bc0*/  IMAD.MOV.U32 R3, RZ, RZ, R5 ;  /* 0x000000ffff037224 */ /* 0x000fe200078e0005 */
[----:B------:R-:W-:-:S04]  /*1bd0*/  ULOP3.LUT UR11, UR7, 0x7ffffff0, URZ, 0xc0, !UPT ;  /* 0x7ffffff0070b7892 */ /* 0x000fc8000f8ec0ff */
[----:B------:R-:W-:Y:S02]  /*1be0*/  UIADD3 UR6, UPT, UPT, -UR11, URZ, URZ ;  /* 0x000000ff0b067290 */ /* 0x000fe4000fffe1ff */
[----:B------:R-:W-:Y:S01]  /*1bf0*/  IMAD.U32 R2, RZ, RZ, UR11 ;  /* 0x0000000bff027e24 */ /* 0x000fe2000f8e00ff */
[----:B--2---:R-:W-:-:S04]  /*1c00*/  UIADD3 UR4, UP1, UPT, UR4, 0x20, URZ ;  /* 0x0000002004047890 */ /* 0x004fc8000ff3e0ff */
[----:B------:R-:W-:-:S12]  /*1c10*/  UIADD3.X UR5, UPT, UPT, URZ, UR5, URZ, UP1, !UPT ;  /* 0x00000005ff057290 */ /* 0x000fd80008ffe4ff */
.L_x_41:
[----:B--2---:R-:W2:Y:S04]  /*1c20*/  LDL.U8 R9, [R18+-0x7] ;  /* 0xfffff90012097983 */ /* 0x004ea80000100000 */
[----:B01----:R-:W3:Y:S04]  /*1c30*/  LDL.U8 R11, [R18+-0x6] ;  /* 0xfffffa00120b7983 */ /* 0x003ee80000100000 */
[----:B------:R-:W4:Y:S04]  /*1c40*/  LDL.U8 R13, [R18+-0x5] ;  /* 0xfffffb00120d7983 */ /* 0x000f280000100000 */
[----:B------:R-:W5:Y:S04]  /*1c50*/  LDL.U8 R15, [R18+-0x4] ;  /* 0xfffffc00120f7983 */ /* 0x000f680000100000 */
[----:B------:R-:W5:Y:S04]  /*1c60*/  LDL.U8 R17, [R18+-0x3] ;  /* 0xfffffd0012117983 */ /* 0x000f680000100000 */
[----:B------:R-:W5:Y:S04]  /*1c70*/  LDL.U8 R19, [R18+-0x2] ;  /* 0xfffffe0012137983 */ /* 0x000f680000100000 */
[----:B------:R-:W5:Y:S04]  /*1c80*/  LDL.U8 R21, [R18+-0x1] ;  /* 0xffffff0012157983 */ /* 0x000f680000100000 */
[----:B------:R-:W5:Y:S04]  /*1c90*/  LDL.U8 R23, [R18] ;  /* 0x0000000012177983 */ /* 0x000f680000100000 */
[----:B------:R-:W5:Y:S04]  /*1ca0*/  LDL.U8 R25, [R18+0x1] ;  /* 0x0000010012197983 */ /* 0x000f680000100000 */
[----:B------:R-:W5:Y:S04]  /*1cb0*/  LDL.U8 R27, [R18+0x2] ;  /* 0x00000200121b7983 */ /* 0x000f680000100000 */
[----:B------:R-:W5:Y:S04]  /*1cc0*/  LDL.U8 R29, [R18+0x3] ;  /* 0x00000300121d7983 */ /* 0x000f680000100000 */
[----:B------:R-:W5:Y:S04]  /*1cd0*/  LDL.U8 R8, [R18+0x4] ;  /* 0x0000040012087983 */ /* 0x000f680000100000 */
[----:B------:R-:W5:Y:S04]  /*1ce0*/  LDL.U8 R10, [R18+0x5] ;  /* 0x00000500120a7983 */ /* 0x000f680000100000 */
[----:B------:R-:W5:Y:S04]  /*1cf0*/  LDL.U8 R12, [R18+0x6] ;  /* 0x00000600120c7983 */ /* 0x000f680000100000 */
[----:B------:R-:W5:Y:S04]  /*1d00*/  LDL.U8 R14, [R18+0x7] ;  /* 0x00000700120e7983 */ /* 0x000f680000100000 */
[----:B------:R0:W5:Y:S01]  /*1d10*/  LDL.U8 R16, [R18+0x8] ;  /* 0x0000080012107983 */ /* 0x0001620000100000 */
[----:B------:R-:W-:Y:S01]  /*1d20*/  MOV R6, UR4 ;  /* 0x0000000400067c02 */ /* 0x000fe20008000f00 */
[----:B------:R-:W-:Y:S01]  /*1d30*/  IMAD.U32 R7, RZ, RZ, UR5 ;  /* 0x00000005ff077e24 */ /* 0x000fe2000f8e00ff */
[----:B------:R-:W-:-:S03]  /*1d40*/  UIADD3 UR6, UPT, UPT, UR6, 0x10, URZ ;  /* 0x0000001006067890 */ /* 0x000fc6000fffe0ff */
[C---:B------:R-:W-:Y:S01]  /*1d50*/  IMAD.WIDE R6, R3.reuse, 0x4, R6 ;  /* 0x0000000403067825 */ /* 0x040fe200078e0206 */
[----:B------:R-:W-:Y:S01]  /*1d60*/  UISETP.NE.AND UP1, UPT, UR6, URZ, UPT ;  /* 0x000000ff0600728c */ /* 0x000fe2000bf25270 */
[----:B------:R-:W-:Y:S02]  /*1d70*/  IADD3 R3, PT, PT, R3, 0x10, RZ ;  /* 0x0000001003037810 */ /* 0x000fe40007ffe0ff */
[----:B0-----:R-:W-:Y:S01]  /*1d80*/  VIADD R18, R18, 0x10 ;  /* 0x0000001012127836 */ /* 0x001fe20000000000 */
[----:B--2---:R2:W-:Y:S04]  /*1d90*/  STG.E desc[UR8][R6.64+-0x20], R9 ;  /* 0xffffe00906007986 */ /* 0x0045e8000c101908 */
[----:B---3--:R2:W-:Y:S04]  /*1da0*/  STG.E desc[UR8][R6.64+-0x1c], R11 ;  /* 0xffffe40b06007986 */ /* 0x0085e8000c101908 */
[----:B----4-:R2:W-:Y:S04]  /*1db0*/  STG.E desc[UR8][R6.64+-0x18], R13 ;  /* 0xffffe80d06007986 */ /* 0x0105e8000c101908 */
[----:B-----5:R2:W-:Y:S04]  /*1dc0*/  STG.E desc[UR8][R6.64+-0x14], R15 ;  /* 0xffffec0f06007986 */ /* 0x0205e8000c101908 */
        /* <DEDUP_REMOVED lines=13> */
.L_x_40:
[----:B------:R-:W-:Y:S05]  /*1ea0*/  BRA.U !UP0, `(.L_x_39) ;  /* 0x0000000108e07547 */ /* 0x000fea000b800000 */
[----:B------:R-:W-:Y:S02]  /*1eb0*/  UISETP.GE.U32.AND UP0, UPT, UR10, 0x8, UPT ;  /* 0x000000080a00788c */ /* 0x000fe4000bf06070 */
[----:B------:R-:W-:-:S04]  /*1ec0*/  ULOP3.LUT UR5, UR7, 0x7, URZ, 0xc0, !UPT ;  /* 0x0000000707057892 */ /* 0x000fc8000f8ec0ff */
[----:B------:R-:W-:-:S03]  /*1ed0*/  UISETP.NE.AND UP1, UPT, UR5, URZ, UPT ;  /* 0x000000ff0500728c */ /* 0x000fc6000bf25270 */
[----:B------:R-:W-:Y:S08]  /*1ee0*/  BRA.U !UP0, `(.L_x_42) ;  /* 0x0000000108547547 */ /* 0x000ff0000b800000 */
[--C-:B--2---:R-:W-:Y:S01]  /*1ef0*/  IMAD.IADD R8, R1, 0x1, R2.reuse ;  /* 0x0000000101087824 */ /* 0x104fe200078e0202 */
[----:B------:R-:W2:Y:S04]  /*1f00*/  LDC.64 R6, c[0x0][0x390] ;  /* 0x0000e400ff067b82 */ /* 0x000ea80000000a00 */
[----:B------:R-:W3:Y:S04]  /*1f10*/  LDL.U8 R3, [R8] ;  /* 0x0000000008037983 */ /* 0x000ee80000100000 */
[----:B01----:R-:W4:Y:S04]  /*1f20*/  LDL.U8 R11, [R8+0x1] ;  /* 0x00000100080b7983 */ /* 0x003f280000100000 */
[----:B------:R-:W5:Y:S04]  /*1f30*/  LDL.U8 R13, [R8+0x2] ;  /* 0x00000200080d7983 */ /* 0x000f680000100000 */
[----:B------:R-:W5:Y:S04]  /*1f40*/  LDL.U8 R15, [R8+0x3] ;  /* 0x00000300080f7983 */ /* 0x000f680000100000 */
[----:B------:R-:W5:Y:S04]  /*1f50*/  LDL.U8 R17, [R8+0x4] ;  /* 0x0000040008117983 */ /* 0x000f680000100000 */
[----:B------:R-:W5:Y:S04]  /*1f60*/  LDL.U8 R19, [R8+0x5] ;  /* 0x0000050008137983 */ /* 0x000f680000100000 */
[----:B------:R-:W5:Y:S04]  /*1f70*/  LDL.U8 R21, [R8+0x6] ;  /* 0x0000060008157983 */ /* 0x000f680000100000 */
[----:B------:R-:W5:Y:S01]  /*1f80*/  LDL.U8 R23, [R8+0x7] ;  /* 0x0000070008177983 */ /* 0x000f620000100000 */
[----:B------:R-:W-:Y:S01]  /*1f90*/  IMAD.IADD R9, R5, 0x1, R2 ;  /* 0x0000000105097824 */ /* 0x000fe200078e0202 */
[----:B------:R-:W-:-:S03]  /*1fa0*/  IADD3 R2, PT, PT, R2, 0x8, RZ ;  /* 0x0000000802027810 */ /* 0x000fc60007ffe0ff */
[----:B--2---:R-:W-:-:S05]  /*1fb0*/  IMAD.WIDE R6, R9, 0x4, R6 ;  /* 0x0000000409067825 */ /* 0x004fca00078e0206 */
[----:B---3--:R3:W-:Y:S04]  /*1fc0*/  STG.E desc[UR8][R6.64], R3 ;  /* 0x0000000306007986 */ /* 0x0087e8000c101908 */
[----:B----4-:R3:W-:Y:S04]  /*1fd0*/  STG.E desc[UR8][R6.64+0x4], R11 ;  /* 0x0000040b06007986 */ /* 0x0107e8000c101908 */
[----:B-----5:R3:W-:Y:S04]  /*1fe0*/  STG.E desc[UR8][R6.64+0x8], R13 ;  /* 0x0000080d06007986 */ /* 0x0207e8000c101908 */
[----:B------:R3:W-:Y:S04]  /*1ff0*/  STG.E desc[UR8][R6.64+0xc], R15 ;  /* 0x00000c0f06007986 */ /* 0x0007e8000c101908 */
[----:B------:R3:W-:Y:S04]  /*2000*/  STG.E desc[UR8][R6.64+0x10], R17 ;  /* 0x0000101106007986 */ /* 0x0007e8000c101908 */
[----:B------:R3:W-:Y:S04]  /*2010*/  STG.E desc[UR8][R6.64+0x14], R19 ;  /* 0x0000141306007986 */ /* 0x0007e8000c101908 */
[----:B------:R3:W-:Y:S04]  /*2020*/  STG.E desc[UR8][R6.64+0x18], R21 ;  /* 0x0000181506007986 */ /* 0x0007e8000c101908 */
[----:B------:R3:W-:Y:S02]  /*2030*/  STG.E desc[UR8][R6.64+0x1c], R23 ;  /* 0x00001c1706007986 */ /* 0x0007e4000c101908 */
.L_x_42:
[----:B------:R-:W-:Y:S05]  /*2040*/  BRA.U !UP1, `(.L_x_39) ;  /* 0x0000000109787547 */ /* 0x000fea000b800000 */
[----:B------:R-:W-:Y:S02]  /*2050*/  UISETP.GE.U32.AND UP0, UPT, UR5, 0x4, UPT ;  /* 0x000000040500788c */ /* 0x000fe4000bf06070 */
[----:B------:R-:W-:-:S04]  /*2060*/  ULOP3.LUT UR4, UR7, 0x3, URZ, 0xc0, !UPT ;  /* 0x0000000307047892 */ /* 0x000fc8000f8ec0ff */
[----:B------:R-:W-:-:S03]  /*2070*/  UISETP.NE.AND UP1, UPT, UR4, URZ, UPT ;  /* 0x000000ff0400728c */ /* 0x000fc6000bf25270 */
[----:B------:R-:W-:Y:S08]  /*2080*/  BRA.U !UP0, `(.L_x_43) ;  /* 0x0000000108347547 */ /* 0x000ff0000b800000 */
[--C-:B---3--:R-:W-:Y:S01]  /*2090*/  IMAD.IADD R3, R1, 0x1, R2.reuse ;  /* 0x0000000101037824 */ /* 0x108fe200078e0202 */
[----:B--2---:R-:W2:Y:S04]  /*20a0*/  LDC.64 R6, c[0x0][0x390] ;  /* 0x0000e400ff067b82 */ /* 0x004ea80000000a00 */
[----:B------:R-:W3:Y:S04]  /*20b0*/  LDL.U8 R9, [R3] ;  /* 0x0000000003097983 */ /* 0x000ee80000100000 */
[----:B01----:R-:W4:Y:S04]  /*20c0*/  LDL.U8 R13, [R3+0x1] ;  /* 0x00000100030d7983 */ /* 0x003f280000100000 */
        /* <DEDUP_REMOVED lines=8> */
[----:B------:R0:W-:Y:S02]  /*2150*/  STG.E desc[UR8][R6.64+0xc], R17 ;  /* 0x00000c1106007986 */ /* 0x0001e4000c101908 */
.L_x_43:
[----:B------:R-:W-:Y:S05]  /*2160*/  BRA.U !UP1, `(.L_x_39) ;  /* 0x0000000109307547 */ /* 0x000fea000b800000 */
[----:B0-23--:R-:W0:Y:S01]  /*2170*/  LDC.64 R6, c[0x0][0x390] ;  /* 0x0000e400ff067b82 */ /* 0x00de220000000a00 */
[--C-:B------:R-:W-:Y:S01]  /*2180*/  IMAD.IADD R9, R5, 0x1, R2.reuse ;  /* 0x0000000105097824 */ /* 0x100fe200078e0202 */
[----:B------:R-:W-:Y:S01]  /*2190*/  UIADD3 UR4, UPT, UPT, -UR4, URZ, URZ ;  /* 0x000000ff04047290 */ /* 0x000fe2000fffe1ff */
[----:B------:R-:W-:-:S11]  /*21a0*/  IMAD.IADD R8, R1, 0x1, R2 ;  /* 0x0000000101087824 */ /* 0x000fd600078e0202 */
.L_x_44:
[----:B-1--4-:R1:W2:Y:S01]  /*21b0*/  LDL.U8 R11, [R8] ;  /* 0x00000000080b7983 */ /* 0x0122a20000100000 */
[C---:B0-----:R-:W-:Y:S01]  /*21c0*/  IMAD.WIDE R2, R9.reuse, 0x4, R6 ;  /* 0x0000000409027825 */ /* 0x041fe200078e0206 */
[----:B------:R-:W-:Y:S01]  /*21d0*/  UIADD3 UR4, UPT, UPT, UR4, 0x1, URZ ;  /* 0x0000000104047890 */ /* 0x000fe2000fffe0ff */
[----:B------:R-:W-:-:S03]  /*21e0*/  IADD3 R9, PT, PT, R9, 0x1, RZ ;  /* 0x0000000109097810 */ /* 0x000fc60007ffe0ff */
[----:B------:R-:W-:Y:S01]  /*21f0*/  UISETP.NE.AND UP0, UPT, UR4, URZ, UPT ;  /* 0x000000ff0400728c */ /* 0x000fe2000bf05270 */
[----:B-1----:R-:W-:Y:S01]  /*2200*/  VIADD R8, R8, 0x1 ;  /* 0x0000000108087836 */ /* 0x002fe20000000000 */
[----:B--2---:R4:W-:Y:S07]  /*2210*/  STG.E desc[UR8][R2.64], R11 ;  /* 0x0000000b02007986 */ /* 0x0049ee000c101908 */
[----:B------:R-:W-:Y:S05]  /*2220*/  BRA.U UP0, `(.L_x_44) ;  /* 0xfffffffd00e07547 */ /* 0x000fea000b83ffff */
.L_x_39:
[----:B--2---:R-:W-:Y:S01]  /*2230*/  IMAD.IADD R8, R1, 0x1, R0 ;  /* 0x0000000101087824 */ /* 0x004fe200078e0200 */
[----:B---34-:R-:W2:Y:S01]  /*2240*/  LDL.U8 R3, [R1] ;  /* 0x0000000001037983 */ /* 0x018ea20000100000 */
[----:B------:R-:W3:Y:S03]  /*2250*/  S2UR UR5, SR_CgaCtaId ;  /* 0x00000000000579c3 */ /* 0x000ee60000008800 */
[----:B------:R-:W2:Y:S01]  /*2260*/  LDL.U8 R0, [R8] ;  /* 0x0000000008007983 */ /* 0x000ea20000100000 */
[----:B------:R-:W-:Y:S01]  /*2270*/  UMOV UR4, 0x400 ;  /* 0x0000040000047882 */ /* 0x000fe20000000000 */
[----:B------:R-:W-:-:S03]  /*2280*/  IADD3 R2, PT, PT, R5, UR7, RZ ;  /* 0x0000000705027c10 */ /* 0x000fc6000fffe0ff */
[----:B0-----:R-:W0:Y:S01]  /*2290*/  LDC.64 R6, c[0x0][0x390] ;  /* 0x0000e400ff067b82 */ /* 0x001e220000000a00 */
[----:B---3--:R-:W-:Y:S01]  /*22a0*/  ULEA UR4, UR5, UR4, 0x18 ;  /* 0x0000000405047291 */ /* 0x008fe2000f8ec0ff */
[----:B0-----:R-:W-:-:S04]  /*22b0*/  IMAD.WIDE R6, R2, 0x4, R6 ;  /* 0x0000000402067825 */ /* 0x001fc800078e0206 */
[----:B--2---:R-:W-:-:S05]  /*22c0*/  IMAD R0, R3, UR7, R0 ;  /* 0x0000000703007c24 */ /* 0x004fca000f8e0200 */
[----:B------:R-:W0:Y:S02]  /*22d0*/  LDS.U8 R3, [R0+UR4] ;  /* 0x0000000400037984 */ /* 0x000e240008000000 */
[----:B0-----:R-:W-:-:S05]  /*22e0*/  IMAD.IADD R3, R3, 0x1, R4 ;  /* 0x0000000103037824 */ /* 0x001fca00078e0204 */
[----:B------:R-:W-:Y:S01]  /*22f0*/  STG.E desc[UR8][R6.64], R3 ;  /* 0x0000000306007986 */ /* 0x000fe2000c101908 */
[----:B------:R-:W-:Y:S05]  /*2300*/  EXIT ;  /* 0x000000000000794d */ /* 0x000fea0003800000 */
.L_x_45:
        /* <DEDUP_REMOVED lines=15> */
.L_x_73:


//--------------------- .text._Z13permutacionesPiiS_S_ --------------------------
	.section	.text._Z13permutacionesPiiS_S_,"ax",@progbits
	.align	128
        .global         _Z13permutacionesPiiS_S_
        .type           _Z13permutacionesPiiS_S_,@function
        .size           _Z13permutacionesPiiS_S_,(.L_x_74 - _Z13permutacionesPiiS_S_)
        .other          _Z13permutacionesPiiS_S_,@"STO_CUDA_ENTRY STV_DEFAULT"
_Z13permutacionesPiiS_S_:
.text._Z13permutacionesPiiS_S_:
[----:B------:R-:W-:Y:S01]  /*0000*/  LDC R1, c[0x0][0x37c] ;  /* 0x0000df00ff017b82 */ /* 0x000fe20000000800 */
[----:B------:R-:W0:Y:S07]  /*0010*/  S2R R3, SR_TID.X ;  /* 0x0000000000037919 */ /* 0x000e2e0000002100 */
[----:B------:R-:W0:Y:S08]  /*0020*/  S2UR UR4, SR_CTAID.X ;  /* 0x00000000000479c3 */ /* 0x000e300000002500 */
[----:B------:R-:W0:Y:S02]  /*0030*/  LDC R4, c[0x0][0x360] ;  /* 0x0000d800ff047b82 */ /* 0x000e240000000800 */
[----:B0-----:R-:W-:-:S05]  /*0040*/  IMAD R4, R4, UR4, R3 ;  /* 0x0000000404047c24 */ /* 0x001fca000f8e0203 */
[----:B------:R-:W-:-:S13]  /*0050*/  ISETP.GT.U32.AND P0, PT, R4, 0x270f, PT ;  /* 0x0000270f0400780c */ /* 0x000fda0003f04070 */
[----:B------:R-:W-:Y:S05]  /*0060*/  @P0 EXIT ;  /* 0x000000000000094d */ /* 0x000fea0003800000 */
[----:B------:R-:W0:Y:S01]  /*0070*/  LDC R5, c[0x0][0x388] ;  /* 0x0000e200ff057b82 */ /* 0x000e220000000800 */
[----:B------:R-:W1:Y:S01]  /*0080*/  LDCU.64 UR4, c[0x0][0x358] ;  /* 0x00006b00ff0477ac */ /* 0x000e620008000a00 */
[C---:B0-----:R-:W-:Y:S01]  /*0090*/  IADD3 R0, PT, PT, R5.reuse, 0x6, RZ ;  /* 0x0000000605007810 */ /* 0x041fe20007ffe0ff */
[----:B------:R-:W-:Y:S01]  /*00a0*/  IMAD R4, R4, R5, R4 ;  /* 0x0000000504047224 */ /* 0x000fe200078e0204 */
[C---:B------:R-:W-:Y:S02]  /*00b0*/  IADD3 R6, PT, PT, R5.reuse, -0x3, RZ ;  /* 0xfffffffd05067810 */ /* 0x040fe40007ffe0ff */
[----:B------:R-:W-:Y:S02]  /*00c0*/  LOP3.LUT R2, R0, 0x7, RZ, 0xc0, !PT ;  /* 0x0000000700027812 */ /* 0x000fe400078ec0ff */
[----:B------:R-:W-:Y:S02]  /*00d0*/  LOP3.LUT R7, R5, 0x3, RZ, 0xc0, !PT ;  /* 0x0000000305077812 */ /* 0x000fe400078ec0ff */
[----:B------:R-:W-:-:S02]  /*00e0*/  IADD3 R3, PT, PT, R2, -0x1, RZ ;  /* 0xffffffff02037810 */ /* 0x000fc40007ffe0ff */
[----:B------:R-:W-:Y:S01]  /*00f0*/  IADD3 R2, PT, PT, R5, -0x2, RZ ;  /* 0xfffffffe05027810 */ /* 0x000fe20007ffe0ff */
[----:B------:R-:W-:Y:S01]  /*0100*/  HFMA2 R5, -RZ, RZ, 9.0897083282470703125e-05, -639.5 ;  /* 0x05f5e0ffff057431 */ /* 0x000fe200000001ff */
[----:B------:R-:W-:Y:S02]  /*0110*/  ISETP.GE.U32.AND P2, PT, R3, 0x3, PT ;  /* 0x000000030300780c */ /* 0x000fe40003f46070 */
[----:B------:R-:W-:Y:S02]  /*0120*/  LOP3.LUT R3, R2, 0xfffffff8, RZ, 0xc0, !PT ;  /* 0xfffffff802037812 */ /* 0x000fe400078ec0ff */
[----:B------:R-:W-:Y:S02]  /*0130*/  ISETP.GE.U32.AND P0, PT, R6, 0x7, PT ;  /* 0x000000070600780c */ /* 0x000fe40003f06070 */
[----:B------:R-:W-:Y:S02]  /*0140*/  ISETP.NE.AND P1, PT, R7, 0x3, PT ;  /* 0x000000030700780c */ /* 0x000fe40003f25270 */
[----:B------:R-:W-:-:S02]  /*0150*/  MOV R6, RZ ;  /* 0x000000ff00067202 */ /* 0x000fc40000000f00 */
[----:B-1----:R-:W-:-:S09]  /*0160*/  IADD3 R7, PT, PT, -R3, RZ, RZ ;  /* 0x000000ff03077210 */ /* 0x002fd20007ffe1ff */
.L_x_50:
[----:B0-----:R-:W0:Y:S01]  /*0170*/  LDC.64 R16, c[0x0][0x398] ;  /* 0x0000e600ff107b82 */ /* 0x001e220000000a00 */
[----:B-1----:R-:W-:-:S07]  /*0180*/  SHF.L.U32 R9, R6, 0x1, RZ ;  /* 0x0000000106097819 */ /* 0x002fce00000006ff */
[----:B------:R-:W1:Y:S08]  /*0190*/  LDC.64 R10, c[0x0][0x390] ;  /* 0x0000e400ff0a7b82 */ /* 0x000e700000000a00 */
[----:B------:R-:W2:Y:S01]  /*01a0*/  LDC R26, c[0x0][0x388] ;  /* 0x0000e200ff1a7b82 */ /* 0x000ea20000000800 */
[----:B0-----:R-:W-:-:S07]  /*01b0*/  IMAD.WIDE.U32 R16, R9, 0x4, R16 ;  /* 0x0000000409107825 */ /* 0x001fce00078e0010 */
[----:B------:R-:W-:Y:S06]  /*01c0*/  BAR.SYNC.DEFER_BLOCKING 0x0 ;  /* 0x0000000000007b1d */ /* 0x000fec0000010000 */
[----:B------:R-:W3:Y:S04]  /*01d0*/  LDG.E R13, desc[UR4][R16.64+0x4] ;  /* 0x00000404100d7981 */ /* 0x000ee8000c1e1900 */
[----:B------:R-:W4:Y:S01]  /*01e0*/  LDG.E R9, desc[UR4][R16.64] ;  /* 0x0000000410097981 */ /* 0x000f22000c1e1900 */
[C---:B---3--:R-:W-:Y:S01]  /*01f0*/  IMAD.IADD R13, R4.reuse, 0x1, R13 ;  /* 0x00000001040d7824 */ /* 0x048fe200078e020d */
[----:B----4-:R-:W-:-:S03]  /*0200*/  IADD3 R9, PT, PT, R4, R9, RZ ;  /* 0x0000000904097210 */ /* 0x010fc60007ffe0ff */
[----:B-1----:R-:W-:-:S04]  /*0210*/  IMAD.WIDE R12, R13, 0x4, R10 ;  /* 0x000000040d0c7825 */ /* 0x002fc800078e020a */
[----:B------:R-:W-:Y:S01]  /*0220*/  IMAD.WIDE R14, R9, 0x4, R10 ;  /* 0x00000004090e7825 */ /* 0x000fe200078e020a */
[----:B------:R-:W3:Y:S04]  /*0230*/  LDG.E R8, desc[UR4][R12.64] ;  /* 0x000000040c087981 */ /* 0x000ee8000c1e1900 */
[----:B------:R-:W4:Y:S01]  /*0240*/  LDG.E R9, desc[UR4][R14.64] ;  /* 0x000000040e097981 */ /* 0x000f22000c1e1900 */
[----:B--2---:R-:W-:Y:S02]  /*0250*/  ISETP.GE.AND P4, PT, R26, 0x3, PT ;  /* 0x000000031a00780c */ /* 0x004fe40003f86270 */
[----:B------:R-:W-:Y:S02]  /*0260*/  IADD3 R6, PT, PT, R6, 0x1, RZ ;  /* 0x0000000106067810 */ /* 0x000fe40007ffe0ff */
[----:B------:R-:W-:-:S02]  /*0270*/  MOV R20, RZ ;  /* 0x000000ff00147202 */ /* 0x000fc40000000f00 */
[----:B------:R-:W-:Y:S01]  /*0280*/  ISETP.NE.AND P3, PT, R6, 0x186a0, PT ;  /* 0x000186a00600780c */ /* 0x000fe20003f65270 */
[----:B---3--:R0:W-:Y:S04]  /*0290*/  STG.E desc[UR4][R14.64], R8 ;  /* 0x000000080e007986 */ /* 0x0081e8000c101904 */
[----:B----4-:R0:W-:Y:S02]  /*02a0*/  STG.E desc[UR4][R12.64], R9 ;  /* 0x000000090c007986 */ /* 0x0101e4000c101904 */
[----:B------:R-:W-:Y:S06]  /*02b0*/  @!P4 BRA `(.L_x_46) ;  /* 0x000000040094c947 */ /* 0x000fec0003800000 */
[----:B------:R-:W-:Y:S01]  /*02c0*/  CS2R R20, SRZ ;  /* 0x0000000000147805 */ /* 0x000fe2000001ff00 */
[----:B------:R-:W-:Y:S06]  /*02d0*/  @!P0 BRA `(.L_x_47) ;  /* 0x0000000000bc8947 */ /* 0x000fec0003800000 */
[----:B------:R-:W-:Y:S01]  /*02e0*/  HFMA2 R20, -RZ, RZ, 0, 0 ;  /* 0x00000000ff147431 */ /* 0x000fe200000001ff */
[----:B------:R-:W-:Y:S01]  /*02f0*/  MOV R27, R4 ;  /* 0x00000004001b7202 */ /* 0x000fe20000000f00 */
[----:B------:R-:W-:-:S07]  /*0300*/  IMAD.MOV.U32 R28, RZ, RZ, R7 ;  /* 0x000000ffff1c7224 */ /* 0x000fce00078e0007 */
.L_x_48:
[----:B------:R-:W-:Y:S01]  /*0310*/  IMAD.WIDE R16, R27, 0x4, R10 ;  /* 0x000000041b107825 */ /* 0x000fe200078e020a */
[----:B------:R-:W1:Y:S04]  /*0320*/  LDC.64 R18, c[0x0][0x380] ;  /* 0x0000e000ff127b82 */ /* 0x000e680000000a00 */
[----:B------:R-:W2:Y:S04]  /*0330*/  LDG.E R22, desc[UR4][R16.64] ;  /* 0x0000000410167981 */ /* 0x000ea8000c1e1900 */
[----:B------:R-:W2:Y:S04]  /*0340*/  LDG.E R21, desc[UR4][R16.64+0x4] ;  /* 0x0000040410157981 */ /* 0x000ea8000c1e1900 */
[----:B------:R-:W3:Y:S01]  /*0350*/  LDG.E R25, desc[UR4][R16.64+0x8] ;  /* 0x0000080410197981 */ /* 0x000ee2000c1e1900 */
[----:B--2---:R-:W-:-:S04]  /*0360*/  IMAD R23, R22, R26, R21 ;  /* 0x0000001a16177224 */ /* 0x004fc800078e0215 */
[----:B-1----:R-:W-:-:S04]  /*0370*/  IMAD.WIDE R22, R23, 0x4, R18 ;  /* 0x0000000417167825 */ /* 0x002fc800078e0212 */
[-C--:B---3--:R-:W-:Y:S01]  /*0380*/  IMAD R21, R21, R26.reuse, R25 ;  /* 0x0000001a15157224 */ /* 0x088fe200078e0219 */
[----:B------:R1:W2:Y:S03]  /*0390*/  LDG.E R29, desc[UR4][R22.64] ;  /* 0x00000004161d7981 */ /* 0x0002a6000c1e1900 */
[----:B-1----:R-:W-:Y:S02]  /*03a0*/  IMAD.WIDE R22, R21, 0x4, R18 ;  /* 0x0000000415167825 */ /* 0x002fe400078e0212 */
[----:B------:R-:W3:Y:S04]  /*03b0*/  LDG.E R21, desc[UR4][R16.64+0xc] ;  /* 0x00000c0410157981 */ /* 0x000ee8000c1e1900 */
[----:B------:R-:W2:Y:S04]  /*03c0*/  LDG.E R24, desc[UR4][R22.64] ;  /* 0x0000000416187981 */ /* 0x000ea8000c1e1900 */
[----:B------:R-:W4:Y:S01]  /*03d0*/  LDG.E R23, desc[UR4][R16.64+0x10] ;  /* 0x0000100410177981 */ /* 0x000f22000c1e1900 */
[----:B---3--:R-:W-:Y:S01]  /*03e0*/  IMAD R25, R25, R26, R21 ;  /* 0x0000001a19197224 */ /* 0x008fe200078e0215 */
[----:B--2---:R-:W-:-:S03]  /*03f0*/  IADD3 R22, PT, PT, R24, R29, R20 ;  /* 0x0000001d18167210 */ /* 0x004fc60007ffe014 */
[----:B------:R-:W-:Y:S01]  /*0400*/  IMAD.WIDE R24, R25, 0x4, R18 ;  /* 0x0000000419187825 */ /* 0x000fe200078e0212 */
[----:B------:R-:W2:Y:S05]  /*0410*/  LDG.E R29, desc[UR4][R16.64+0x18] ;  /* 0x00001804101d7981 */ /* 0x000eaa000c1e1900 */
[----:B------:R-:W3:Y:S01]  /*0420*/  LDG.E R25, desc[UR4][R24.64] ;  /* 0x0000000418197981 */ /* 0x000ee2000c1e1900 */
[----:B----4-:R-:W-:-:S04]  /*0430*/  IMAD R21, R21, R26, R23 ;  /* 0x0000001a15157224 */ /* 0x010fc800078e0217 */
[----:B------:R-:W-:-:S06]  /*0440*/  IMAD.WIDE R20, R21, 0x4, R18 ;  /* 0x0000000415147825 */ /* 0x000fcc00078e0212 */
[----:B------:R-:W3:Y:S04]  /*0450*/  LDG.E R20, desc[UR4][R20.64] ;  /* 0x0000000414147981 */ /* 0x000ee8000c1e1900 */
[----:B------:R-:W4:Y:S01]  /*0460*/  LDG.E R21, desc[UR4][R16.64+0x14] ;  /* 0x0000140410157981 */ /* 0x000f22000c1e1900 */
[----:B---3--:R-:W-:Y:S01]  /*0470*/  IADD3 R20, PT, PT, R20, R25, R22 ;  /* 0x0000001914147210 */ /* 0x008fe20007ffe016 */
[-C--:B----4-:R-:W-:Y:S02]  /*0480*/  IMAD R23, R23, R26.reuse, R21 ;  /* 0x0000001a17177224 */ /* 0x090fe400078e0215 */
[----:B--2---:R-:W-:Y:S02]  /*0490*/  IMAD R25, R21, R26, R29 ;  /* 0x0000001a15197224 */ /* 0x004fe400078e021d */
[--C-:B------:R-:W-:Y:S01]  /*04a0*/  IMAD.WIDE R22, R23, 0x4, R18.reuse ;  /* 0x0000000417167825 */ /* 0x100fe200078e0212 */
[----:B------:R-:W2:Y:S03]  /*04b0*/  LDG.E R21, desc[UR4][R16.64+0x1c] ;  /* 0x00001c0410157981 */ /* 0x000ea6000c1e1900 */
[----:B------:R-:W-:-:S02]  /*04c0*/  IMAD.WIDE R24, R25, 0x4, R18 ;  /* 0x0000000419187825 */ /* 0x000fc400078e0212 */
[----:B------:R-:W3:Y:S04]  /*04d0*/  LDG.E R23, desc[UR4][R22.64] ;  /* 0x0000000416177981 */ /* 0x000ee8000c1e1900 */
[----:B------:R-:W3:Y:S02]  /*04e0*/  LDG.E R24, desc[UR4][R24.64] ;  /* 0x0000000418187981 */ /* 0x000ee4000c1e1900 */
[----:B---3--:R-:W-:Y:S02]  /*04f0*/  IADD3 R23, PT, PT, R24, R23, R20 ;  /* 0x0000001718177210 */ /* 0x008fe40007ffe014 */
[----:B------:R-:W3:Y:S01]  /*0500*/  LDG.E R20, desc[UR4][R16.64+0x20] ;  /* 0x0000200410147981 */ /* 0x000ee2000c1e1900 */
[-C--:B--2---:R-:W-:Y:S01]  /*0510*/  IMAD R29, R29, R26.reuse, R21 ;  /* 0x0000001a1d1d7224 */ /* 0x084fe200078e0215 */
[----:B------:R-:W-:Y:S01]  /*0520*/  IADD3 R28, PT, PT, R28, 0x8, RZ ;  /* 0x000000081c1c7810 */ /* 0x000fe20007ffe0ff */
[----:B---3--:R-:W-:-:S02]  /*0530*/  IMAD R25, R21, R26, R20 ;  /* 0x0000001a15197224 */ /* 0x008fc400078e0214 */
[----:B------:R-:W-:-:S04]  /*0540*/  IMAD.WIDE R20, R29, 0x4, R18 ;  /* 0x000000041d147825 */ /* 0x000fc800078e0212 */
[----:B------:R-:W-:Y:S02]  /*0550*/  IMAD.WIDE R18, R25, 0x4, R18 ;  /* 0x0000000419127825 */ /* 0x000fe400078e0212 */
[----:B------:R-:W2:Y:S04]  /*0560*/  LDG.E R20, desc[UR4][R20.64] ;  /* 0x0000000414147981 */ /* 0x000ea8000c1e1900 */
[----:B------:R-:W2:Y:S01]  /*0570*/  LDG.E R18, desc[UR4][R18.64] ;  /* 0x0000000412127981 */ /* 0x000ea2000c1e1900 */
[----:B------:R-:W-:Y:S02]  /*0580*/  ISETP.NE.AND P4, PT, R28, RZ, PT ;  /* 0x000000ff1c00720c */ /* 0x000fe40003f85270 */
[----:B------:R-:W-:Y:S02]  /*0590*/  IADD3 R27, PT, PT, R27, 0x8, RZ ;  /* 0x000000081b1b7810 */ /* 0x000fe40007ffe0ff */
[----:B--2---:R-:W-:-:S09]  /*05a0*/  IADD3 R20, PT, PT, R18, R20, R23 ;  /* 0x0000001412147210 */ /* 0x004fd20007ffe017 */
[----:B------:R-:W-:Y:S05]  /*05b0*/  @P4 BRA `(.L_x_48) ;  /* 0xfffffffc00544947 */ /* 0x000fea000383ffff */
[----:B------:R-:W-:-:S07]  /*05c0*/  MOV R21, R3 ;  /* 0x0000000300157202 */ /* 0x000fce0000000f00 */
.L_x_47:
[----:B------:R-:W-:-:S13]  /*05d0*/  LOP3.LUT P4, RZ, R2, 0x7, RZ, 0xc0, !PT ;  /* 0x0000000702ff7812 */ /* 0x000fda000788c0ff */
[----:B------:R-:W-:Y:S05]  /*05e0*/  @!P4 BRA `(.L_x_46) ;  /* 0x0000000000c8c947 */ /* 0x000fea0003800000 */
[----:B------:R-:W-:Y:S01]  /*05f0*/  LOP3.LUT P4, RZ, R0, 0x3, RZ, 0xc0, !PT ;  /* 0x0000000300ff7812 */ /* 0x000fe2000788c0ff */
[----:B------:R-:W-:-:S12]  /*0600*/  @!P2 BRA `(.L_x_49) ;  /* 0x00000000005ca947 */ /* 0x000fd80003800000 */
[----:B------:R-:W-:Y:S01]  /*0610*/  IADD3 R29, PT, PT, R4, R21, RZ ;  /* 0x00000015041d7210 */ /* 0x000fe20007ffe0ff */
[----:B------:R-:W1:Y:S04]  /*0620*/  LDC.64 R16, c[0x0][0x380] ;  /* 0x0000e000ff107b82 */ /* 0x000e680000000a00 */
[----:B------:R-:W-:-:S05]  /*0630*/  IMAD.WIDE R28, R29, 0x4, R10 ;  /* 0x000000041d1c7825 */ /* 0x000fca00078e020a */
[----:B------:R-:W2:Y:S04]  /*0640*/  LDG.E R22, desc[UR4][R28.64] ;  /* 0x000000041c167981 */ /* 0x000ea8000c1e1900 */
[----:B------:R-:W2:Y:S04]  /*0650*/  LDG.E R27, desc[UR4][R28.64+0x4] ;  /* 0x000004041c1b7981 */ /* 0x000ea8000c1e1900 */
[----:B------:R-:W3:Y:S04]  /*0660*/  LDG.E R23, desc[UR4][R28.64+0x8] ;  /* 0x000008041c177981 */ /* 0x000ee8000c1e1900 */
[----:B------:R-:W4:Y:S04]  /*0670*/  LDG.E R19, desc[UR4][R28.64+0xc] ;  /* 0x00000c041c137981 */ /* 0x000f28000c1e1900 */
[----:B------:R-:W5:Y:S01]  /*0680*/  LDG.E R18, desc[UR4][R28.64+0x10] ;  /* 0x000010041c127981 */ /* 0x000f62000c1e1900 */
[----:B--2---:R-:W-:-:S02]  /*0690*/  IMAD R25, R22, R26, R27 ;  /* 0x0000001a16197224 */ /* 0x004fc400078e021b */
[----:B---3--:R-:W-:Y:S02]  /*06a0*/  IMAD R22, R27, R26, R23 ;  /* 0x0000001a1b167224 */ /* 0x008fe400078e0217 */
[----:B-1----:R-:W-:-:S04]  /*06b0*/  IMAD.WIDE R24, R25, 0x4, R16 ;  /* 0x0000000419187825 */ /* 0x002fc800078e0210 */
[-C--:B----4-:R-:W-:Y:S02]  /*06c0*/  IMAD R27, R23, R26.reuse, R19 ;  /* 0x0000001a171b7224 */ /* 0x090fe400078e0213 */
[----:B-----5:R-:W-:Y:S01]  /*06d0*/  IMAD R29, R19, R26, R18 ;  /* 0x0000001a131d7224 */ /* 0x020fe200078e0212 */
[----:B------:R-:W2:Y:S01]  /*06e0*/  LDG.E R25, desc[UR4][R24.64] ;  /* 0x0000000418197981 */ /* 0x000ea2000c1e1900 */
[----:B------:R-:W-:-:S04]  /*06f0*/  IMAD.WIDE R22, R22, 0x4, R16 ;  /* 0x0000000416167825 */ /* 0x000fc800078e0210 */
[--C-:B------:R-:W-:Y:S02]  /*0700*/  IMAD.WIDE R18, R27, 0x4, R16.reuse ;  /* 0x000000041b127825 */ /* 0x100fe400078e0210 */
[----:B------:R-:W2:Y:S02]  /*0710*/  LDG.E R22, desc[UR4][R22.64] ;  /* 0x0000000416167981 */ /* 0x000ea4000c1e1900 */
[----:B------:R-:W-:Y:S02]  /*0720*/  IMAD.WIDE R16, R29, 0x4, R16 ;  /* 0x000000041d107825 */ /* 0x000fe400078e0210 */
[----:B------:R-:W3:Y:S04]  /*0730*/  LDG.E R19, desc[UR4][R18.64] ;  /* 0x0000000412137981 */ /* 0x000ee8000c1e1900 */
[----:B------:R-:W3:Y:S01]  /*0740*/  LDG.E R16, desc[UR4][R16.64] ;  /* 0x0000000410107981 */ /* 0x000ee2000c1e1900 */
[----:B------:R-:W-:-:S02]  /*0750*/  IADD3 R21, PT, PT, R21, 0x4, RZ ;  /* 0x0000000415157810 */ /* 0x000fc40007ffe0ff */
[----:B--2---:R-:W-:-:S04]  /*0760*/  IADD3 R20, PT, PT, R22, R25, R20 ;  /* 0x0000001916147210 */ /* 0x004fc80007ffe014 */
[----:B---3--:R-:W-:-:S07]  /*0770*/  IADD3 R20, PT, PT, R16, R19, R20 ;  /* 0x0000001310147210 */ /* 0x008fce0007ffe014 */
.L_x_49:
[----:B------:R-:W-:Y:S05]  /*0780*/  @!P4 BRA `(.L_x_46) ;  /* 0x000000000060c947 */ /* 0x000fea0003800000 */
[----:B------:R-:W-:Y:S01]  /*0790*/  LOP3.LUT P4, RZ, R26, 0x1, RZ, 0xc0, !PT ;  /* 0x000000011aff7812 */ /* 0x000fe2000788c0ff */
[----:B------:R-:W-:Y:S01]  /*07a0*/  @P1 IMAD.IADD R25, R4, 0x1, R21 ;  /* 0x0000000104191824 */ /* 0x000fe200078e0215 */
[----:B------:R-:W-:Y:S01]  /*07b0*/  @P1 IADD3 R21, PT, PT, R21, 0x2, RZ ;  /* 0x0000000215151810 */ /* 0x000fe20007ffe0ff */
[----:B------:R-:W1:Y:S02]  /*07c0*/  @P1 LDC.64 R18, c[0x0][0x380] ;  /* 0x0000e000ff121b82 */ /* 0x000e640000000a00 */
[----:B------:R-:W-:-:S05]  /*07d0*/  @P1 IMAD.WIDE R24, R25, 0x4, R10 ;  /* 0x0000000419181825 */ /* 0x000fca00078e020a */
[----:B------:R-:W2:Y:S03]  /*07e0*/  @P1 LDG.E R22, desc[UR4][R24.64] ;  /* 0x0000000418161981 */ /* 0x000ea6000c1e1900 */
[----:B------:R-:W-:Y:S01]  /*07f0*/  @P4 IADD3 R29, PT, PT, R4, R21, RZ ;  /* 0x00000015041d4210 */ /* 0x000fe20007ffe0ff */
[----:B------:R-:W3:Y:S01]  /*0800*/  @P4 LDC.64 R16, c[0x0][0x380] ;  /* 0x0000e000ff104b82 */ /* 0x000ee20000000a00 */
[----:B------:R-:W2:Y:S03]  /*0810*/  @P1 LDG.E R21, desc[UR4][R24.64+0x4] ;  /* 0x0000040418151981 */ /* 0x000ea6000c1e1900 */
[----:B------:R-:W-:-:S05]  /*0820*/  @P4 IMAD.WIDE R28, R29, 0x4, R10 ;  /* 0x000000041d1c4825 */ /* 0x000fca00078e020a */
[----:B------:R-:W4:Y:S04]  /*0830*/  @P4 LDG.E R23, desc[UR4][R28.64] ;  /* 0x000000041c174981 */ /* 0x000f28000c1e1900 */
[----:B------:R-:W5:Y:S04]  /*0840*/  @P1 LDG.E R24, desc[UR4][R24.64+0x8] ;  /* 0x0000080418181981 */ /* 0x000f68000c1e1900 */
[----:B------:R-:W4:Y:S01]  /*0850*/  @P4 LDG.E R27, desc[UR4][R28.64+0x4] ;  /* 0x000004041c1b4981 */ /* 0x000f22000c1e1900 */
[-C--:B--2---:R-:W-:Y:S02]  /*0860*/  @P1 IMAD R22, R22, R26.reuse, R21 ;  /* 0x0000001a16161224 */ /* 0x084fe400078e0215 */
[----:B-----5:R-:W-:-:S02]  /*0870*/  @P1 IMAD R21, R21, R26, R24 ;  /* 0x0000001a15151224 */ /* 0x020fc400078e0218 */
[----:B----4-:R-:W-:Y:S02]  /*0880*/  @P4 IMAD R27, R23, R26, R27 ;  /* 0x0000001a171b4224 */ /* 0x010fe400078e021b */
[----:B-1----:R-:W-:-:S04]  /*0890*/  @P1 IMAD.WIDE R22, R22, 0x4, R18 ;  /* 0x0000000416161825 */ /* 0x002fc800078e0212 */
[----:B------:R-:W-:Y:S02]  /*08a0*/  @P1 IMAD.WIDE R18, R21, 0x4, R18 ;  /* 0x0000000415121825 */ /* 0x000fe400078e0212 */
[----:B------:R-:W2:Y:S02]  /*08b0*/  @P1 LDG.E R23, desc[UR4][R22.64] ;  /* 0x0000000416171981 */ /* 0x000ea4000c1e1900 */
[----:B---3--:R-:W-:Y:S02]  /*08c0*/  @P4 IMAD.WIDE R16, R27, 0x4, R16 ;  /* 0x000000041b104825 */ /* 0x008fe400078e0210 */
[----:B------:R-:W2:Y:S04]  /*08d0*/  @P1 LDG.E R18, desc[UR4][R18.64] ;  /* 0x0000000412121981 */ /* 0x000ea8000c1e1900 */
[----:B------:R-:W3:Y:S01]  /*08e0*/  @P4 LDG.E R17, desc[UR4][R16.64] ;  /* 0x0000000410114981 */ /* 0x000ee2000c1e1900 */
[----:B--2---:R-:W-:-:S04]  /*08f0*/  @P1 IADD3 R20, PT, PT, R18, R23, R20 ;  /* 0x0000001712141210 */ /* 0x004fc80007ffe014 */
[----:B---3--:R-:W-:-:S07]  /*0900*/  @P4 IADD3 R20, PT, PT, R20, R17, RZ ;  /* 0x0000001114144210 */ /* 0x008fce0007ffe0ff */
.L_x_46:
[----:B------:R-:W-:-:S13]  /*0910*/  ISETP.GE.AND P4, PT, R20, R5, PT ;  /* 0x000000051400720c */ /* 0x000fda0003f86270 */
[----:B------:R1:W-:Y:S01]  /*0920*/  @P4 STG.E desc[UR4][R14.64], R9 ;  /* 0x000000090e004986 */ /* 0x0003e2000c101904 */
[----:B------:R-:W-:-:S03]  /*0930*/  @P4 MOV R20, R5 ;  /* 0x0000000500144202 */ /* 0x000fc60000000f00 */
[----:B------:R1:W-:Y:S01]  /*0940*/  @P4 STG.E desc[UR4][R12.64], R8 ;  /* 0x000000080c004986 */ /* 0x0003e2000c101904 */
[----:B------:R-:W-:Y:S01]  /*0950*/  MOV R5, R20 ;  /* 0x0000001400057202 */ /* 0x000fe20000000f00 */
[----:B------:R-:W-:Y:S06]  /*0960*/  @P3 BRA `(.L_x_50) ;  /* 0xfffffff800003947 */ /* 0x000fec000383ffff */
[----:B------:R-:W-:Y:S01]  /*0970*/  BAR.SYNC.DEFER_BLOCKING 0x0 ;  /* 0x0000000000007b1d */ /* 0x000fe20000010000 */
[----:B------:R-:W-:-:S07]  /*0980*/  IMAD.WIDE R4, R4, 0x4, R10 ;  /* 0x0000000404047825 */ /* 0x000fce00078e020a */
[----:B------:R-:W2:Y:S01]  /*0990*/  LDC.64 R6, c[0x0][0x380] ;  /* 0x0000e000ff067b82 */ /* 0x000ea20000000a00 */
[----:B------:R-:W-:Y:S02]  /*09a0*/  IMAD.WIDE R2, R26, 0x4, R4 ;  /* 0x000000041a027825 */ /* 0x000fe400078e0204 */
[----:B------:R-:W0:Y:S04]  /*09b0*/  LDG.E R5, desc[UR4][R4.64] ;  /* 0x0000000404057981 */ /* 0x000e28000c1e1900 */
[----:B------:R-:W0:Y:S02]  /*09c0*/  LDG.E R0, desc[UR4][R2.64+-0x4] ;  /* 0xfffffc0402007981 */ /* 0x000e24000c1e1900 */
[----:B01----:R-:W-:-:S04]  /*09d0*/  IMAD R9, R5, R26, R0 ;  /* 0x0000001a05097224 */ /* 0x003fc800078e0200 */
[----:B--2---:R-:W-:-:S06]  /*09e0*/  IMAD.WIDE R6, R9, 0x4, R6 ;  /* 0x0000000409067825 */ /* 0x004fcc00078e0206 */
[----:B------:R-:W2:Y:S02]  /*09f0*/  LDG.E R7, desc[UR4][R6.64] ;  /* 0x0000000406077981 */ /* 0x000ea4000c1e1900 */
[----:B--2---:R-:W-:-:S05]  /*0a00*/  IADD3 R9, PT, PT, R7, R20, RZ ;  /* 0x0000001407097210 */ /* 0x004fca0007ffe0ff */
[----:B------:R-:W-:Y:S01]  /*0a10*/  STG.E desc[UR4][R2.64], R9 ;  /* 0x0000000902007986 */ /* 0x000fe2000c101904 */
[----:B------:R-:W-:Y:S05]  /*0a20*/  EXIT ;  /* 0x000000000000794d */ /* 0x000fea0003800000 */
.L_x_51:
        /* <DEDUP_REMOVED lines=13> */
.L_x_74:


//--------------------- .text._Z33permutaciones_shared_register_bigPiiS_S_ii --------------------------
	.section	.text._Z33permutaciones_shared_register_bigPiiS_S_ii,"ax",@progbits
	.align	128
        .global         _Z33permutaciones_shared_register_bigPiiS_S_ii
        .type           _Z33permutaciones_shared_register_bigPiiS_S_ii,@function
        .size           _Z33permutaciones_shared_register_bigPiiS_S_ii,(.L_x_75 - _Z33permutaciones_shared_register_bigPiiS_S_ii)
        .other          _Z33permutaciones_shared_register_bigPiiS_S_ii,@"STO_CUDA_ENTRY STV_DEFAULT"
_Z33permutaciones_shared_register_bigPiiS_S_ii:
.text._Z33permutaciones_shared_register_bigPiiS_S_ii:
[----:B------:R-:W0:Y:S01]  /*0000*/  LDC R1, c[0x0][0x37c] ;  /* 0x0000df00ff017b82 */ /* 0x000e220000000800 */
[----:B------:R-:W1:Y:S07]  /*0010*/  S2R R3, SR_TID.X ;  /* 0x0000000000037919 */ /* 0x000e6e0000002100 */
[----:B------:R-:W1:Y:S01]  /*0020*/  S2UR UR4, SR_CTAID.X ;  /* 0x00000000000479c3 */ /* 0x000e620000002500 */
[----:B0-----:R-:W-:-:S07]  /*0030*/  IADD3 R1, PT, PT, R1, -0x158, RZ ;  /* 0xfffffea801017810 */ /* 0x001fce0007ffe0ff */
[----:B------:R-:W1:Y:S02]  /*0040*/  LDC R24, c[0x0][0x360] ;  /* 0x0000d800ff187b82 */ /* 0x000e640000000800 */
[----:B-1----:R-:W-:-:S05]  /*0050*/  IMAD R24, R24, UR4, R3 ;  /* 0x0000000418187c24 */ /* 0x002fca000f8e0203 */
[----:B------:R-:W-:-:S13]  /*0060*/  ISETP.GT.U32.AND P0, PT, R24, 0x270f, PT ;  /* 0x0000270f1800780c */ /* 0x000fda0003f04070 */
[----:B------:R-:W-:Y:S05]  /*0070*/  @P0 EXIT ;  /* 0x000000000000094d */ /* 0x000fea0003800000 */
[----:B------:R-:W0:Y:S01]  /*0080*/  LDC R0, c[0x0][0x3a0] ;  /* 0x0000e800ff007b82 */ /* 0x000e220000000800 */
[----:B------:R-:W1:Y:S01]  /*0090*/  LDCU UR4, c[0x0][0x388] ;  /* 0x00007100ff0477ac */ /* 0x000e620008000800 */
[----:B------:R-:W2:Y:S01]  /*00a0*/  LDCU.64 UR6, c[0x0][0x358] ;  /* 0x00006b00ff0677ac */ /* 0x000ea20008000a00 */
[----:B-1----:R-:W-:-:S05]  /*00b0*/  IMAD R24, R24, UR4, R24 ;  /* 0x0000000418187c24 */ /* 0x002fca000f8e0218 */
[----:B------:R-:W-:Y:S01]  /*00c0*/  BAR.SYNC.DEFER_BLOCKING 0x0 ;  /* 0x0000000000007b1d */ /* 0x000fe20000010000 */
[----:B0-----:R-:W-:-:S13]  /*00d0*/  ISETP.GE.AND P0, PT, R0, 0x1, PT ;  /* 0x000000010000780c */ /* 0x001fda0003f06270 */
[----:B--2---:R-:W-:Y:S05]  /*00e0*/  @!P0 BRA `(.L_x_52) ;  /* 0x0000000400848947 */ /* 0x004fea0003800000 */
[----:B------:R-:W0:Y:S01]  /*00f0*/  LDCU UR8, c[0x0][0x3a4] ;  /* 0x00007480ff0877ac */ /* 0x000e220008000800 */
[C---:B------:R-:W-:Y:S01]  /*0100*/  ISETP.GE.U32.AND P0, PT, R0.reuse, 0x10, PT ;  /* 0x000000100000780c */ /* 0x040fe20003f06070 */
[----:B------:R-:W-:Y:S01]  /*0110*/  IMAD.MOV.U32 R2, RZ, RZ, RZ ;  /* 0x000000ffff027224 */ /* 0x000fe200078e00ff */
[----:B------:R-:W-:-:S04]  /*0120*/  LOP3.LUT R26, R0, 0xf, RZ, 0xc0, !PT ;  /* 0x0000000f001a7812 */ /* 0x000fc800078ec0ff */
[----:B------:R-:W-:Y:S02]  /*0130*/  ISETP.NE.AND P1, PT, R26, RZ, PT ;  /* 0x000000ff1a00720c */ /* 0x000fe40003f25270 */
[----:B0-----:R-:W-:-:S05]  /*0140*/  IADD3 R3, PT, PT, R24, UR8, RZ ;  /* 0x0000000818037c10 */ /* 0x001fca000fffe0ff */
[----:B------:R-:W-:Y:S06]  /*0150*/  @!P0 BRA `(.L_x_53) ;  /* 0x00000000009c8947 */ /* 0x000fec0003800000 */
[----:B------:R-:W0:Y:S01]  /*0160*/  LDCU.64 UR4, c[0x0][0x390] ;  /* 0x00007200ff0477ac */ /* 0x000e220008000a00 */
[----:B------:R-:W-:Y:S01]  /*0170*/  LOP3.LUT R2, R0, 0x7ffffff0, RZ, 0xc0, !PT ;  /* 0x7ffffff000027812 */ /* 0x000fe200078ec0ff */
[----:B------:R-:W-:Y:S01]  /*0180*/  VIADD R25, R1, 0x20 ;  /* 0x0000002001197836 */ /* 0x000fe20000000000 */
[----:B------:R-:W-:-:S03]  /*0190*/  MOV R23, R3 ;  /* 0x0000000300177202 */ /* 0x000fc60000000f00 */
[----:B------:R-:W-:Y:S01]  /*01a0*/  IMAD.MOV R22, RZ, RZ, -R2 ;  /* 0x000000ffff167224 */ /* 0x000fe200078e0a02 */
[----:B0-----:R-:W-:-:S04]  /*01b0*/  UIADD3 UR4, UP0, UPT, UR4, 0x20, URZ ;  /* 0x0000002004047890 */ /* 0x001fc8000ff1e0ff */
[----:B------:R-:W-:-:S12]  /*01c0*/  UIADD3.X UR5, UPT, UPT, URZ, UR5, URZ, UP0, !UPT ;  /* 0x00000005ff057290 */ /* 0x000fd800087fe4ff */
.L_x_54:
[----:B------:R-:W-:Y:S01]  /*01d0*/  MOV R4, UR4 ;  /* 0x0000000400047c02 */ /* 0x000fe20008000f00 */
[----:B------:R-:W-:-:S04]  /*01e0*/  IMAD.U32 R5, RZ, RZ, UR5 ;  /* 0x00000005ff057e24 */ /* 0x000fc8000f8e00ff */
[----:B------:R-:W-:-:S05]  /*01f0*/  IMAD.WIDE R4, R23, 0x4, R4 ;  /* 0x0000000417047825 */ /* 0x000fca00078e0204 */
[----:B------:R-:W2:Y:S04]  /*0200*/  LDG.E R6, desc[UR6][R4.64+-0x20] ;  /* 0xffffe00604067981 */ /* 0x000ea8000c1e1900 */
[----:B------:R-:W2:Y:S04]  /*0210*/  LDG.E R7, desc[UR6][R4.64+-0x1c] ;  /* 0xffffe40604077981 */ /* 0x000ea8000c1e1900 */
[----:B------:R-:W3:Y:S04]  /*0220*/  LDG.E R8, desc[UR6][R4.64+-0x18] ;  /* 0xffffe80604087981 */ /* 0x000ee8000c1e1900 */
[----:B------:R-:W3:Y:S04]  /*0230*/  LDG.E R9, desc[UR6][R4.64+-0x14] ;  /* 0xffffec0604097981 */ /* 0x000ee8000c1e1900 */
[----:B------:R-:W4:Y:S04]  /*0240*/  LDG.E R10, desc[UR6][R4.64+-0x10] ;  /* 0xfffff006040a7981 */ /* 0x000f28000c1e1900 */
        /* <DEDUP_REMOVED lines=11> */
[----:B------:R-:W-:Y:S01]  /*0300*/  IADD3 R22, PT, PT, R22, 0x10, RZ ;  /* 0x0000001016167810 */ /* 0x000fe20007ffe0ff */
[----:B------:R-:W-:-:S03]  /*0310*/  VIADD R23, R23, 0x10 ;  /* 0x0000001017177836 */ /* 0x000fc60000000000 */
[----:B------:R-:W-:Y:S01]  /*0320*/  ISETP.NE.AND P0, PT, R22, RZ, PT ;  /* 0x000000ff1600720c */ /* 0x000fe20003f05270 */
[----:B--2---:R-:W-:Y:S04]  /*0330*/  STL.64 [R25+-0x20], R6 ;  /* 0xffffe00619007387 */ /* 0x004fe80000100a00 */
[----:B---3--:R-:W-:Y:S04]  /*0340*/  STL.64 [R25+-0x18], R8 ;  /* 0xffffe80819007387 */ /* 0x008fe80000100a00 */
[----:B----4-:R-:W-:Y:S04]  /*0350*/  STL.64 [R25+-0x10], R10 ;  /* 0xfffff00a19007387 */ /* 0x010fe80000100a00 */
[----:B-----5:R-:W-:Y:S04]  /*0360*/  STL.64 [R25+-0x8], R12 ;  /* 0xfffff80c19007387 */ /* 0x020fe80000100a00 */
[----:B------:R-:W-:Y:S04]  /*0370*/  STL.64 [R25], R14 ;  /* 0x0000000e19007387 */ /* 0x000fe80000100a00 */
[----:B------:R-:W-:Y:S04]  /*0380*/  STL.64 [R25+0x8], R16 ;  /* 0x0000081019007387 */ /* 0x000fe80000100a00 */
[----:B------:R-:W-:Y:S04]  /*0390*/  STL.64 [R25+0x10], R18 ;  /* 0x0000101219007387 */ /* 0x000fe80000100a00 */
[----:B------:R0:W-:Y:S02]  /*03a0*/  STL.64 [R25+0x18], R20 ;  /* 0x0000181419007387 */ /* 0x0001e40000100a00 */
[----:B0-----:R-:W-:Y:S01]  /*03b0*/  IADD3 R25, PT, PT, R25, 0x40, RZ ;  /* 0x0000004019197810 */ /* 0x001fe20007ffe0ff */
[----:B------:R-:W-:Y:S06]  /*03c0*/  @P0 BRA `(.L_x_54) ;  /* 0xfffffffc00800947 */ /* 0x000fec000383ffff */
.L_x_53:
        /* <DEDUP_REMOVED lines=9> */
[----:B------:R-:W2:Y:S04]  /*0460*/  LDG.E R7, desc[UR6][R4.64+0x4] ;  /* 0x0000040604077981 */ /* 0x000ea8000c1e1900 */
[----:B------:R-:W3:Y:S04]  /*0470*/  LDG.E R10, desc[UR6][R4.64+0x8] ;  /* 0x00000806040a7981 */ /* 0x000ee8000c1e1900 */
[----:B------:R-:W3:Y:S04]  /*0480*/  LDG.E R11, desc[UR6][R4.64+0xc] ;  /* 0x00000c06040b7981 */ /* 0x000ee8000c1e1900 */
[----:B------:R-:W4:Y:S04]  /*0490*/  LDG.E R12, desc[UR6][R4.64+0x10] ;  /* 0x00001006040c7981 */ /* 0x000f28000c1e1900 */
[----:B------:R-:W4:Y:S04]  /*04a0*/  LDG.E R13, desc[UR6][R4.64+0x14] ;  /* 0x00001406040d7981 */ /* 0x000f28000c1e1900 */
[----:B------:R-:W5:Y:S04]  /*04b0*/  LDG.E R14, desc[UR6][R4.64+0x18] ;  /* 0x00001806040e7981 */ /* 0x000f68000c1e1900 */
[----:B------:R-:W5:Y:S01]  /*04c0*/  LDG.E R15, desc[UR6][R4.64+0x1c] ;  /* 0x00001c06040f7981 */ /* 0x000f62000c1e1900 */
[C---:B------:R-:W-:Y:S01]  /*04d0*/  LEA R8, R2.reuse, R1, 0x2 ;  /* 0x0000000102087211 */ /* 0x040fe200078e10ff */
[----:B------:R-:W-:-:S04]  /*04e0*/  VIADD R2, R2, 0x8 ;  /* 0x0000000802027836 */ /* 0x000fc80000000000 */
[----:B--2---:R0:W-:Y:S04]  /*04f0*/  STL.64 [R8], R6 ;  /* 0x0000000608007387 */ /* 0x0041e80000100a00 */
[----:B---3--:R0:W-:Y:S04]  /*0500*/  STL.64 [R8+0x8], R10 ;  /* 0x0000080a08007387 */ /* 0x0081e80000100a00 */
[----:B----4-:R0:W-:Y:S04]  /*0510*/  STL.64 [R8+0x10], R12 ;  /* 0x0000100c08007387 */ /* 0x0101e80000100a00 */
[----:B-----5:R0:W-:Y:S02]  /*0520*/  STL.64 [R8+0x18], R14 ;  /* 0x0000180e08007387 */ /* 0x0201e40000100a00 */
.L_x_55:
[----:B------:R-:W-:Y:S05]  /*0530*/  @!P1 BRA `(.L_x_52) ;  /* 0x0000000000709947 */ /* 0x000fea0003800000 */
[----:B------:R-:W-:Y:S02]  /*0540*/  ISETP.GE.U32.AND P0, PT, R9, 0x4, PT ;  /* 0x000000040900780c */ /* 0x000fe40003f06070 */
[----:B0-----:R-:W-:-:S04]  /*0550*/  LOP3.LUT R6, R0, 0x3, RZ, 0xc0, !PT ;  /* 0x0000000300067812 */ /* 0x001fc800078ec0ff */
[----:B------:R-:W-:-:S07]  /*0560*/  ISETP.NE.AND P1, PT, R6, RZ, PT ;  /* 0x000000ff0600720c */ /* 0x000fce0003f25270 */
[----:B------:R-:W-:Y:S06]  /*0570*/  @!P0 BRA `(.L_x_56) ;  /* 0x00000000002c8947 */ /* 0x000fec0003800000 */
[----:B------:R-:W0:Y:S01]  /*0580*/  LDC.64 R4, c[0x0][0x390] ;  /* 0x0000e400ff047b82 */ /* 0x000e220000000a00 */
[----:B------:R-:W-:-:S05]  /*0590*/  IADD3 R3, PT, PT, R3, R2, RZ ;  /* 0x0000000203037210 */ /* 0x000fca0007ffe0ff */
[----:B0-----:R-:W-:-:S05]  /*05a0*/  IMAD.WIDE R4, R3, 0x4, R4 ;  /* 0x0000000403047825 */ /* 0x001fca00078e0204 */
[----:B------:R-:W2:Y:S04]  /*05b0*/  LDG.E R8, desc[UR6][R4.64] ;  /* 0x0000000604087981 */ /* 0x000ea8000c1e1900 */
[----:B------:R-:W2:Y:S04]  /*05c0*/  LDG.E R9, desc[UR6][R4.64+0x4] ;  /* 0x0000040604097981 */ /* 0x000ea8000c1e1900 */
[----:B------:R-:W3:Y:S04]  /*05d0*/  LDG.E R10, desc[UR6][R4.64+0x8] ;  /* 0x00000806040a7981 */ /* 0x000ee8000c1e1900 */
[----:B------:R-:W3:Y:S01]  /*05e0*/  LDG.E R11, desc[UR6][R4.64+0xc] ;  /* 0x00000c06040b7981 */ /* 0x000ee2000c1e1900 */
[C---:B------:R-:W-:Y:S01]  /*05f0*/  IMAD R3, R2.reuse, 0x4, R1 ;  /* 0x0000000402037824 */ /* 0x040fe200078e0201 */
[----:B------:R-:W-:-:S04]  /*0600*/  IADD3 R2, PT, PT, R2, 0x4, RZ ;  /* 0x0000000402027810 */ /* 0x000fc80007ffe0ff */
[----:B--2---:R0:W-:Y:S04]  /*0610*/  STL.64 [R3], R8 ;  /* 0x0000000803007387 */ /* 0x0041e80000100a00 */
[----:B---3--:R0:W-:Y:S02]  /*0620*/  STL.64 [R3+0x8], R10 ;  /* 0x0000080a03007387 */ /* 0x0081e40000100a00 */
.L_x_56:
[----:B------:R-:W-:Y:S05]  /*0630*/  @!P1 BRA `(.L_x_52) ;  /* 0x0000000000309947 */ /* 0x000fea0003800000 */
[----:B------:R-:W1:Y:S01]  /*0640*/  LDC.64 R4, c[0x0][0x390] ;  /* 0x0000e400ff047b82 */ /* 0x000e620000000a00 */
[----:B------:R-:W-:Y:S01]  /*0650*/  IMAD.MOV R6, RZ, RZ, -R6 ;  /* 0x000000ffff067224 */ /* 0x000fe200078e0a06 */
[----:B------:R-:W-:Y:S01]  /*0660*/  IADD3 R7, PT, PT, R24, UR8, R2 ;  /* 0x0000000818077c10 */ /* 0x000fe2000fffe002 */
[----:B0-----:R-:W-:-:S07]  /*0670*/  IMAD R9, R2, 0x4, R1 ;  /* 0x0000000402097824 */ /* 0x001fce00078e0201 */
.L_x_57:
[----:B-1----:R-:W-:-:S06]  /*0680*/  IMAD.WIDE R2, R7, 0x4, R4 ;  /* 0x0000000407027825 */ /* 0x002fcc00078e0204 */
[----:B------:R-:W2:Y:S01]  /*0690*/  LDG.E R2, desc[UR6][R2.64] ;  /* 0x0000000602027981 */ /* 0x000ea2000c1e1900 */
[----:B------:R-:W-:Y:S01]  /*06a0*/  IADD3 R6, PT, PT, R6, 0x1, RZ ;  /* 0x0000000106067810 */ /* 0x000fe20007ffe0ff */
[----:B------:R-:W-:-:S03]  /*06b0*/  VIADD R7, R7, 0x1 ;  /* 0x0000000107077836 */ /* 0x000fc60000000000 */
[----:B------:R-:W-:Y:S01]  /*06c0*/  ISETP.NE.AND P0, PT, R6, RZ, PT ;  /* 0x000000ff0600720c */ /* 0x000fe20003f05270 */
[----:B--2---:R0:W-:Y:S02]  /*06d0*/  STL [R9], R2 ;  /* 0x0000000209007387 */ /* 0x0041e40000100800 */
[----:B0-----:R-:W-:-:S10]  /*06e0*/  IADD3 R9, PT, PT, R9, 0x4, RZ ;  /* 0x0000000409097810 */ /* 0x001fd40007ffe0ff */
[----:B------:R-:W-:Y:S05]  /*06f0*/  @P0 BRA `(.L_x_57) ;  /* 0xfffffffc00e00947 */ /* 0x000fea000383ffff */
.L_x_52:
[----:B------:R-:W1:Y:S08]  /*0700*/  S2UR UR5, SR_CgaCtaId ;  /* 0x00000000000579c3 */ /* 0x000e700000008800 */
[----:B------:R-:W-:Y:S01]  /*0710*/  BAR.SYNC.DEFER_BLOCKING 0x0 ;  /* 0x0000000000007b1d */ /* 0x000fe20000010000 */
[----:B------:R-:W-:-:S05]  /*0720*/  IMAD.MOV.U32 R2, RZ, RZ, RZ ;  /* 0x000000ffff027224 */ /* 0x000fca00078e00ff */
[----:B------:R-:W-:Y:S02]  /*0730*/  UMOV UR4, 0x400 ;  /* 0x0000040000047882 */ /* 0x000fe40000000000 */
[----:B-1----:R-:W-:-:S12]  /*0740*/  ULEA UR4, UR5, UR4, 0x18 ;  /* 0x0000000405047291 */ /* 0x002fd8000f8ec0ff */
.L_x_58:
[----:B-1----:R-:W1:Y:S02]  /*0750*/  LDC.64 R26, c[0x0][0x398] ;  /* 0x0000e600ff1a7b82 */ /* 0x002e640000000a00 */
[----:B-1----:R-:W-:-:S05]  /*0760*/  IMAD.WIDE.U32 R26, R2, 0x4, R26 ;  /* 0x00000004021a7825 */ /* 0x002fca00078e001a */
[----:B0-----:R-:W2:Y:S04]  /*0770*/  LDG.E R12, desc[UR6][R26.64] ;  /* 0x000000061a0c7981 */ /* 0x001ea8000c1e1900 */
[----:B------:R-:W2:Y:S04]  /*0780*/  LDG.E R13, desc[UR6][R26.64+0x4] ;  /* 0x000004061a0d7981 */ /* 0x000ea8000c1e1900 */
[----:B------:R-:W2:Y:S04]  /*0790*/  LDG.E R14, desc[UR6][R26.64+0x8] ;  /* 0x000008061a0e7981 */ /* 0x000ea8000c1e1900 */
[----:B------:R-:W2:Y:S04]  /*07a0*/  LDG.E R15, desc[UR6][R26.64+0xc] ;  /* 0x00000c061a0f7981 */ /* 0x000ea8000c1e1900 */
[----:B------:R-:W3:Y:S04]  /*07b0*/  LDG.E R16, desc[UR6][R26.64+0x10] ;  /* 0x000010061a107981 */ /* 0x000ee8000c1e1900 */
[----:B------:R-:W3:Y:S04]  /*07c0*/  LDG.E R17, desc[UR6][R26.64+0x14] ;  /* 0x000014061a117981 */ /* 0x000ee8000c1e1900 */
[----:B------:R-:W3:Y:S04]  /*07d0*/  LDG.E R18, desc[UR6][R26.64+0x18] ;  /* 0x000018061a127981 */ /* 0x000ee8000c1e1900 */
[----:B------:R-:W3:Y:S04]  /*07e0*/  LDG.E R19, desc[UR6][R26.64+0x1c] ;  /* 0x00001c061a137981 */ /* 0x000ee8000c1e1900 */
[----:B------:R-:W4:Y:S04]  /*07f0*/  LDG.E R20, desc[UR6][R26.64+0x20] ;  /* 0x000020061a147981 */ /* 0x000f28000c1e1900 */
[----:B------:R-:W4:Y:S04]  /*0800*/  LDG.E R21, desc[UR6][R26.64+0x24] ;  /* 0x000024061a157981 */ /* 0x000f28000c1e1900 */
[----:B------:R-:W4:Y:S04]  /*0810*/  LDG.E R22, desc[UR6][R26.64+0x28] ;  /* 0x000028061a167981 */ /* 0x000f28000c1e1900 */
[----:B------:R-:W4:Y:S01]  /*0820*/  LDG.E R23, desc[UR6][R26.64+0x2c] ;  /* 0x00002c061a177981 */ /* 0x000f22000c1e1900 */
[----:B------:R-:W-:-:S03]  /*0830*/  LEA R3, R2, UR4, 0x2 ;  /* 0x0000000402037c11 */ /* 0x000fc6000f8e10ff */
        /* <DEDUP_REMOVED lines=8> */
[----:B--2---:R0:W-:Y:S04]  /*08c0*/  STS.128 [R3], R12 ;  /* 0x0000000c03007388 */ /* 0x0041e80000000c00 */
[----:B---3--:R1:W-:Y:S04]  /*08d0*/  STS.128 [R3+0x10], R16 ;  /* 0x0000101003007388 */ /* 0x0083e80000000c00 */
[----:B0-----:R-:W2:Y:S04]  /*08e0*/  LDG.E R12, desc[UR6][R26.64+0x50] ;  /* 0x000050061a0c7981 */ /* 0x001ea8000c1e1900 */
[----:B------:R-:W2:Y:S04]  /*08f0*/  LDG.E R13, desc[UR6][R26.64+0x54] ;  /* 0x000054061a0d7981 */ /* 0x000ea8000c1e1900 */
[----:B------:R-:W2:Y:S04]  /*0900*/  LDG.E R14, desc[UR6][R26.64+0x58] ;  /* 0x000058061a0e7981 */ /* 0x000ea8000c1e1900 */
[----:B----4-:R0:W-:Y:S04]  /*0910*/  STS.128 [R3+0x20], R20 ;  /* 0x0000201403007388 */ /* 0x0101e80000000c00 */
[----:B------:R-:W2:Y:S04]  /*0920*/  LDG.E R15, desc[UR6][R26.64+0x5c] ;  /* 0x00005c061a0f7981 */ /* 0x000ea8000c1e1900 */
[----:B-1----:R-:W3:Y:S04]  /*0930*/  LDG.E R16, desc[UR6][R26.64+0x60] ;  /* 0x000060061a107981 */ /* 0x002ee8000c1e1900 */
[----:B------:R-:W3:Y:S04]  /*0940*/  LDG.E R17, desc[UR6][R26.64+0x64] ;  /* 0x000064061a117981 */ /* 0x000ee8000c1e1900 */
[----:B------:R-:W3:Y:S04]  /*0950*/  LDG.E R18, desc[UR6][R26.64+0x68] ;  /* 0x000068061a127981 */ /* 0x000ee8000c1e1900 */
[----:B------:R-:W3:Y:S04]  /*0960*/  LDG.E R19, desc[UR6][R26.64+0x6c] ;  /* 0x00006c061a137981 */ /* 0x000ee8000c1e1900 */
[----:B0-----:R-:W4:Y:S04]  /*0970*/  LDG.E R20, desc[UR6][R26.64+0x70] ;  /* 0x000070061a147981 */ /* 0x001f28000c1e1900 */
[----:B------:R-:W4:Y:S04]  /*0980*/  LDG.E R21, desc[UR6][R26.64+0x74] ;  /* 0x000074061a157981 */ /* 0x000f28000c1e1900 */
[----:B------:R-:W4:Y:S04]  /*0990*/  LDG.E R22, desc[UR6][R26.64+0x78] ;  /* 0x000078061a167981 */ /* 0x000f28000c1e1900 */
[----:B------:R-:W4:Y:S01]  /*09a0*/  LDG.E R23, desc[UR6][R26.64+0x7c] ;  /* 0x00007c061a177981 */ /* 0x000f22000c1e1900 */
[----:B------:R-:W-:-:S03]  /*09b0*/  IADD3 R2, PT, PT, R2, 0x20, RZ ;  /* 0x0000002002027810 */ /* 0x000fc60007ffe0ff */
[----:B-----5:R1:W-:Y:S04]  /*09c0*/  STS.128 [R3+0x30], R4 ;  /* 0x0000300403007388 */ /* 0x0203e80000000c00 */
[----:B------:R1:W-:Y:S01]  /*09d0*/  STS.128 [R3+0x40], R8 ;  /* 0x0000400803007388 */ /* 0x0003e20000000c00 */
[----:B------:R-:W-:-:S03]  /*09e0*/  ISETP.NE.AND P0, PT, R2, 0xfa0, PT ;  /* 0x00000fa00200780c */ /* 0x000fc60003f05270 */
[----:B--2---:R1:W-:Y:S04]  /*09f0*/  STS.128 [R3+0x50], R12 ;  /* 0x0000500c03007388 */ /* 0x0043e80000000c00 */
[----:B---3--:R1:W-:Y:S04]  /*0a00*/  STS.128 [R3+0x60], R16 ;  /* 0x0000601003007388 */ /* 0x0083e80000000c00 */
[----:B----4-:R1:W-:Y:S02]  /*0a10*/  STS.128 [R3+0x70], R20 ;  /* 0x0000701403007388 */ /* 0x0103e40000000c00 */
[----:B------:R-:W-:Y:S05]  /*0a20*/  @P0 BRA `(.L_x_58) ;  /* 0xfffffffc00480947 */ /* 0x000fea000383ffff */
[----:B------:R-:W-:Y:S01]  /*0a30*/  BAR.SYNC.DEFER_BLOCKING 0x0 ;  /* 0x0000000000007b1d */ /* 0x000fe20000010000 */
[C---:B-1----:R-:W-:Y:S01]  /*0a40*/  VIADD R4, R0.reuse, 0x7 ;  /* 0x0000000700047836 */ /* 0x042fe20000000000 */
[----:B------:R-:W-:Y:S01]  /*0a50*/  IADD3 R16, PT, PT, R0, -0x1, RZ ;  /* 0xffffffff00107810 */ /* 0x000fe20007ffe0ff */
[----:B------:R-:W-:-:S03]  /*0a60*/  IMAD.MOV.U32 R3, RZ, RZ, 0x5f5e0ff ;  /* 0x05f5e0ffff037424 */ /* 0x000fc600078e00ff */
[----:B------:R-:W-:Y:S02]  /*0a70*/  LOP3.LUT R2, R4, 0x7, RZ, 0xc0, !PT ;  /* 0x0000000704027812 */ /* 0x000fe400078ec0ff */
[----:B------:R-:W-:Y:S02]  /*0a80*/  LOP3.LUT R0, R16, 0xf, RZ, 0xc0, !PT ;  /* 0x0000000f10007812 */ /* 0x000fe400078ec0ff */
[----:B------:R-:W-:Y:S01]  /*0a90*/  LOP3.LUT R4, R4, 0x3, RZ, 0xc0, !PT ;  /* 0x0000000304047812 */ /* 0x000fe200078ec0ff */
[----:B------:R-:W-:Y:S01]  /*0aa0*/  VIADD R2, R2, 0xffffffff ;  /* 0xffffffff02027836 */ /* 0x000fe20000000000 */
[----:B------:R-:W-:-:S04]  /*0ab0*/  IADD3 R0, PT, PT, R0, -0x1, RZ ;  /* 0xffffffff00007810 */ /* 0x000fc80007ffe0ff */
[----:B------:R-:W-:Y:S01]  /*0ac0*/  ISETP.GE.U32.AND P0, PT, R2, 0x3, PT ;  /* 0x000000030200780c */ /* 0x000fe20003f06070 */
[----:B------:R-:W-:Y:S01]  /*0ad0*/  HFMA2 R2, -RZ, RZ, 0, 0 ;  /* 0x00000000ff027431 */ /* 0x000fe200000001ff */
[----:B------:R-:W-:-:S13]  /*0ae0*/  ISETP.GE.U32.AND P1, PT, R0, 0x7, PT ;  /* 0x000000070000780c */ /* 0x000fda0003f26070 */
.L_x_64:
[----:B0-----:R-:W0:Y:S01]  /*0af0*/  LDC R5, c[0x0][0x3a0] ;  /* 0x0000e800ff057b82 */ /* 0x001e220000000800 */
[----:B------:R-:W-:-:S05]  /*0b00*/  IMAD.SHL.U32 R10, R2, 0x2, RZ ;  /* 0x00000002020a7824 */ /* 0x000fca00078e00ff */
[----:B------:R-:W-:Y:S02]  /*0b10*/  LOP3.LUT R7, R10, 0x1, RZ, 0xfc, !PT ;  /* 0x000000010a077812 */ /* 0x000fe400078efcff */
[----:B------:R-:W-:Y:S02]  /*0b20*/  IABS R12, R10 ;  /* 0x0000000a000c7213 */ /* 0x000fe40000000000 */
[----:B------:R-:W-:Y:S02]  /*0b30*/  IABS R13, R7 ;  /* 0x00000007000d7213 */ /* 0x000fe40000000000 */
[----:B0-----:R-:W-:-:S04]  /*0b40*/  IABS R0, R5 ;  /* 0x0000000500007213 */ /* 0x001fc80000000000 */
[----:B--2---:R-:W0:Y:S08]  /*0b50*/  I2F.RP R6, R0 ;  /* 0x0000000000067306 */ /* 0x004e300000209400 */
[----:B0-----:R-:W0:Y:S02]  /*0b60*/  MUFU.RCP R6, R6 ;  /* 0x0000000600067308 */ /* 0x001e240000001000 */
[----:B0-----:R-:W-:-:S06]  /*0b70*/  VIADD R8, R6, 0xffffffe ;  /* 0x0ffffffe06087836 */ /* 0x001fcc0000000000 */
[----:B-1----:R0:W1:Y:S02]  /*0b80*/  F2I.FTZ.U32.TRUNC.NTZ R9, R8 ;  /* 0x0000000800097305 */ /* 0x002064000021f000 */
[----:B0-----:R-:W-:Y:S02]  /*0b90*/  MOV R8, RZ ;  /* 0x000000ff00087202 */ /* 0x001fe40000000f00 */
[----:B-1----:R-:W-:-:S05]  /*0ba0*/  IADD3 R11, PT, PT, RZ, -R9, RZ ;  /* 0x80000009ff0b7210 */ /* 0x002fca0007ffe0ff */
[----:B------:R-:W-:-:S04]  /*0bb0*/  IMAD R11, R11, R0, RZ ;  /* 0x000000000b0b7224 */ /* 0x000fc800078e02ff */
[----:B------:R-:W-:Y:S01]  /*0bc0*/  IMAD.HI.U32 R9, R9, R11, R8 ;  /* 0x0000000b09097227 */ /* 0x000fe200078e0008 */
[----:B------:R-:W-:-:S03]  /*0bd0*/  MOV R8, R12 ;  /* 0x0000000c00087202 */ /* 0x000fc60000000f00 */
[----:B------:R-:W-:Y:S02]  /*0be0*/  IMAD.MOV.U32 R11, RZ, RZ, R13 ;  /* 0x000000ffff0b7224 */ /* 0x000fe400078e000d */
[----:B------:R-:W0:Y:S02]  /*0bf0*/  S2R R13, SR_CgaCtaId ;  /* 0x00000000000d7919 */ /* 0x000e240000008800 */
[----:B------:R-:W-:-:S04]  /*0c00*/  IMAD.HI.U32 R6, R9, R11, RZ ;  /* 0x0000000b09067227 */ /* 0x000fc800078e00ff */
[----:B------:R-:W-:-:S04]  /*0c10*/  IMAD.HI.U32 R9, R9, R8, RZ ;  /* 0x0000000809097227 */ /* 0x000fc800078e00ff */
[----:B------:R-:W-:Y:S01]  /*0c20*/  IMAD.MOV R6, RZ, RZ, -R6 ;  /* 0x000000ffff067224 */ /* 0x000fe200078e0a06 */
[----:B------:R-:W-:-:S03]  /*0c30*/  IADD3 R9, PT, PT, -R9, RZ, RZ ;  /* 0x000000ff09097210 */ /* 0x000fc60007ffe1ff */
[C---:B------:R-:W-:Y:S01]  /*0c40*/  IMAD R11, R0.reuse, R6, R11 ;  /* 0x00000006000b7224 */ /* 0x040fe200078e020b */
[----:B------:R-:W-:Y:S01]  /*0c50*/  MOV R6, 0x400 ;  /* 0x0000040000067802 */ /* 0x000fe20000000f00 */
[C---:B------:R-:W-:Y:S02]  /*0c60*/  IMAD R9, R0.reuse, R9, R8 ;  /* 0x0000000900097224 */ /* 0x040fe400078e0208 */
[----:B------:R-:W1:Y:S01]  /*0c70*/  I2F.U32.RP R8, R5 ;  /* 0x0000000500087306 */ /* 0x000e620000209000 */
[----:B------:R-:W-:Y:S01]  /*0c80*/  BAR.SYNC.DEFER_BLOCKING 0x0 ;  /* 0x0000000000007b1d */ /* 0x000fe20000010000 */
[C---:B------:R-:W-:Y:S02]  /*0c90*/  ISETP.GT.U32.AND P3, PT, R0.reuse, R11, PT ;  /* 0x0000000b0000720c */ /* 0x040fe40003f64070 */
[----:B------:R-:W-:Y:S02]  /*0ca0*/  ISETP.GT.U32.AND P2, PT, R0, R9, PT ;  /* 0x000000090000720c */ /* 0x000fe40003f44070 */
[----:B0-----:R-:W-:-:S09]  /*0cb0*/  LEA R6, R13, R6, 0x18 ;  /* 0x000000060d067211 */ /* 0x001fd200078ec0ff */
[----:B------:R-:W-:Y:S01]  /*0cc0*/  @!P3 IMAD.IADD R11, R11, 0x1, -R0 ;  /* 0x000000010b0bb824 */ /* 0x000fe200078e0a00 */
[----:B------:R-:W-:Y:S01]  /*0cd0*/  ISETP.GE.AND P3, PT, R10, RZ, PT ;  /* 0x000000ff0a00720c */ /* 0x000fe20003f66270 */
[----:B-1----:R-:W0:Y:S01]  /*0ce0*/  MUFU.RCP R8, R8 ;  /* 0x0000000800087308 */ /* 0x002e220000001000 */
[----:B------:R-:W-:Y:S02]  /*0cf0*/  @!P2 IADD3 R9, PT, PT, R9, -R0, RZ ;  /* 0x800000000909a210 */ /* 0x000fe40007ffe0ff */
[C---:B------:R-:W-:Y:S02]  /*0d00*/  ISETP.GT.U32.AND P5, PT, R0.reuse, R11, PT ;  /* 0x0000000b0000720c */ /* 0x040fe40003fa4070 */
[----:B------:R-:W-:Y:S02]  /*0d10*/  ISETP.GT.U32.AND P4, PT, R0, R9, PT ;  /* 0x000000090000720c */ /* 0x000fe40003f84070 */
[----:B------:R-:W-:-:S09]  /*0d20*/  ISETP.GE.AND P2, PT, R7, RZ, PT ;  /* 0x000000ff0700720c */ /* 0x000fd20003f46270 */
[----:B------:R-:W-:Y:S02]  /*0d30*/  @!P5 IMAD.IADD R11, R11, 0x1, -R0 ;  /* 0x000000010b0bd824 */ /* 0x000fe400078e0a00 */
[----:B------:R-:W-:Y:S01]  /*0d40*/  @!P4 IADD3 R9, PT, PT, R9, -R0, RZ ;  /* 0x800000000909c210 */ /* 0x000fe20007ffe0ff */
[----:B0-----:R-:W-:Y:S01]  /*0d50*/  VIADD R8, R8, 0xffffffe ;  /* 0x0ffffffe08087836 */ /* 0x001fe20000000000 */
[----:B------:R-:W-:Y:S01]  /*0d60*/  ISETP.NE.AND P4, PT, R5, RZ, PT ;  /* 0x000000ff0500720c */ /* 0x000fe20003f85270 */
[----:B------:R-:W-:Y:S01]  /*0d70*/  @!P2 IMAD.MOV R11, RZ, RZ, -R11 ;  /* 0x000000ffff0ba224 */ /* 0x000fe200078e0a0b */
[----:B------:R-:W-:Y:S02]  /*0d80*/  LOP3.LUT R0, RZ, R5, RZ, 0x33, !PT ;  /* 0x00000005ff007212 */ /* 0x000fe400078e33ff */
[----:B------:R-:W-:Y:S02]  /*0d90*/  @!P3 IADD3 R9, PT, PT, -R9, RZ, RZ ;  /* 0x000000ff0909b210 */ /* 0x000fe40007ffe1ff */
[----:B------:R-:W-:-:S02]  /*0da0*/  SEL R11, R0, R11, !P4 ;  /* 0x0000000b000b7207 */ /* 0x000fc40006000000 */
[----:B------:R-:W-:-:S03]  /*0db0*/  SEL R9, R0, R9, !P4 ;  /* 0x0000000900097207 */ /* 0x000fc60006000000 */
[----:B------:R-:W-:Y:S01]  /*0dc0*/  IMAD R11, R11, 0x4, R6 ;  /* 0x000000040b0b7824 */ /* 0x000fe200078e0206 */
[----:B------:R-:W-:Y:S02]  /*0dd0*/  LEA R6, R9, R6, 0x2 ;  /* 0x0000000609067211 */ /* 0x000fe400078e10ff */
[----:B------:R0:W1:Y:S02]  /*0de0*/  F2I.FTZ.U32.TRUNC.NTZ R9, R8 ;  /* 0x0000000800097305 */ /* 0x000064000021f000 */
[----:B------:R-:W2:Y:S04]  /*0df0*/  LDS R10, [R11] ;  /* 0x000000000b0a7984 */ /* 0x000ea80000000800 */
[----:B------:R-:W3:Y:S01]  /*0e00*/  LDS R6, [R6] ;  /* 0x0000000006067984 */ /* 0x000ee20000000800 */
[----:B0-----:R-:W-:Y:S01]  /*0e10*/  IMAD.MOV.U32 R8, RZ, RZ, RZ ;  /* 0x000000ffff087224 */ /* 0x001fe200078e00ff */
[----:B-1----:R-:W-:-:S05]  /*0e20*/  IADD3 R12, PT, PT, RZ, -R9, RZ ;  /* 0x80000009ff0c7210 */ /* 0x002fca0007ffe0ff */
[----:B------:R-:W-:-:S04]  /*0e30*/  IMAD R13, R12, R5, RZ ;  /* 0x000000050c0d7224 */ /* 0x000fc800078e02ff */
[----:B------:R-:W-:-:S06]  /*0e40*/  IMAD.HI.U32 R9, R9, R13, R8 ;  /* 0x0000000d09097227 */ /* 0x000fcc00078e0008 */
[----:B--2---:R-:W-:-:S04]  /*0e50*/  IMAD.HI.U32 R12, R9, R10, RZ ;  /* 0x0000000a090c7227 */ /* 0x004fc800078e00ff */
[----:B---3--:R-:W-:Y:S01]  /*0e60*/  IMAD.HI.U32 R9, R9, R6, RZ ;  /* 0x0000000609097227 */ /* 0x008fe200078e00ff */
[----:B------:R-:W-:-:S03]  /*0e70*/  IADD3 R12, PT, PT, -R12, RZ, RZ ;  /* 0x000000ff0c0c7210 */ /* 0x000fc60007ffe1ff */
[----:B------:R-:W-:Y:S02]  /*0e80*/  IMAD.MOV R9, RZ, RZ, -R9 ;  /* 0x000000ffff097224 */ /* 0x000fe400078e0a09 */
[C---:B------:R-:W-:Y:S02]  /*0e90*/  IMAD R10, R5.reuse, R12, R10 ;  /* 0x0000000c050a7224 */ /* 0x040fe400078e020a */
[----:B------:R-:W-:-:S03]  /*0ea0*/  IMAD R6, R5, R9, R6 ;  /* 0x0000000905067224 */ /* 0x000fc600078e0206 */
[-C--:B------:R-:W-:Y:S02]  /*0eb0*/  ISETP.GE.U32.AND P3, PT, R10, R5.reuse, PT ;  /* 0x000000050a00720c */ /* 0x080fe40003f66070 */
[----:B------:R-:W-:-:S11]  /*0ec0*/  ISETP.GE.U32.AND P2, PT, R6, R5, PT ;  /* 0x000000050600720c */ /* 0x000fd60003f46070 */
[-C--:B------:R-:W-:Y:S02]  /*0ed0*/  @P3 IADD3 R10, PT, PT, R10, -R5.reuse, RZ ;  /* 0x800000050a0a3210 */ /* 0x080fe40007ffe0ff */
[----:B------:R-:W-:Y:S01]  /*0ee0*/  @P2 IMAD.IADD R6, R6, 0x1, -R5 ;  /* 0x0000000106062824 */ /* 0x000fe200078e0a05 */
[----:B------:R-:W-:Y:S02]  /*0ef0*/  ISETP.NE.U32.AND P3, PT, R5, RZ, PT ;  /* 0x000000ff0500720c */ /* 0x000fe40003f65070 */
[-C--:B------:R-:W-:Y:S02]  /*0f00*/  ISETP.GE.U32.AND P4, PT, R10, R5.reuse, PT ;  /* 0x000000050a00720c */ /* 0x080fe40003f86070 */
[----:B------:R-:W-:-:S11]  /*0f10*/  ISETP.GE.U32.AND P2, PT, R6, R5, PT ;  /* 0x000000050600720c */ /* 0x000fd60003f46070 */
[----:B------:R-:W-:Y:S02]  /*0f20*/  @P4 IADD3 R10, PT, PT, R10, -R5, RZ ;  /* 0x800000050a0a4210 */ /* 0x000fe40007ffe0ff */
[----:B------:R-:W-:Y:S02]  /*0f30*/  @P2 IMAD.IADD R6, R6, 0x1, -R5 ;  /* 0x0000000106062824 */ /* 0x000fe400078e0a05 */
[----:B------:R-:W-:-:S03]  /*0f40*/  SEL R10, R0, R10, !P3 ;  /* 0x0000000a000a7207 */ /* 0x000fc60005800000 */
[----:B------:R-:W-:Y:S02]  /*0f50*/  SEL R8, R0, R6, !P3 ;  /* 0x0000000600087207 */ /* 0x000fe40005800000 */
[----:B------:R-:W-:-:S03]  /*0f60*/  LEA R6, R10, R1, 0x2 ;  /* 0x000000010a067211 */ /* 0x000fc600078e10ff */
[----:B------:R-:W-:Y:S02]  /*0f70*/  IMAD R8, R8, 0x4, R1 ;  /* 0x0000000408087824 */ /* 0x000fe400078e0201 */
[----:B------:R-:W2:Y:S04]  /*0f80*/  LDL R9, [R6] ;  /* 0x0000000006097983 */ /* 0x000ea80000100800 */
[----:B------:R-:W3:Y:S01]  /*0f90*/  LDL R19, [R8] ;  /* 0x0000000008137983 */ /* 0x000ee20000100800 */
[----:B------:R-:W-:Y:S02]  /*0fa0*/  ISETP.GE.AND P2, PT, R5, 0x2, PT ;  /* 0x000000020500780c */ /* 0x000fe40003f46270 */
[----:B------:R-:W-:Y:S01]  /*0fb0*/  MOV R0, RZ ;  /* 0x000000ff00007202 */ /* 0x000fe20000000f00 */
[----:B--2---:R0:W-:Y:S04]  /*0fc0*/  STL [R8], R9 ;  /* 0x0000000908007387 */ /* 0x0041e80000100800 */
[----:B---3--:R0:W-:Y:S06]  /*0fd0*/  STL [R6], R19 ;  /* 0x0000001306007387 */ /* 0x0081ec0000100800 */
[----:B------:R-:W-:Y:S05]  /*0fe0*/  @!P2 BRA `(.L_x_59) ;  /* 0x0000000800a4a947 */ /* 0x000fea0003800000 */
[----:B------:R-:W-:Y:S01]  /*0ff0*/  VIADD R0, R5, 0xfffffffe ;  /* 0xfffffffe05007836 */ /* 0x000fe20000000000 */
[----:B------:R-:W-:-:S04]  /*1000*/  MOV R18, RZ ;  /* 0x000000ff00127202 */ /* 0x000fc80000000f00 */
[----:B------:R-:W-:Y:S01]  /*1010*/  ISETP.GE.U32.AND P2, PT, R0, 0xf, PT ;  /* 0x0000000f0000780c */ /* 0x000fe20003f46070 */
[----:B------:R-:W-:-:S12]  /*1020*/  IMAD.MOV.U32 R0, RZ, RZ, RZ ;  /* 0x000000ffff007224 */ /* 0x000fd800078e00ff */
[----:B------:R-:W-:Y:S05]  /*1030*/  @!P2 BRA `(.L_x_60) ;  /* 0x000000040034a947 */ /* 0x000fea0003800000 */
[----:B------:R1:W5:Y:S01]  /*1040*/  LDL R26, [R1] ;  /* 0x00000000011a7983 */ /* 0x0003620000100800 */
[----:B------:R-:W-:Y:S01]  /*1050*/  LOP3.LUT R20, R16, 0xfffffff0, RZ, 0xc0, !PT ;  /* 0xfffffff010147812 */ /* 0x000fe200078ec0ff */
[----:B------:R-:W-:Y:S01]  /*1060*/  IMAD.MOV.U32 R0, RZ, RZ, RZ ;  /* 0x000000ffff007224 */ /* 0x000fe200078e00ff */
[----:B------:R-:W-:Y:S01]  /*1070*/  IADD3 R17, PT, PT, R1, 0x20, RZ ;  /* 0x0000002001117810 */ /* 0x000fe20007ffe0ff */
[----:B------:R-:W2:Y:S01]  /*1080*/  LDCU UR4, c[0x0][0x388] ;  /* 0x00007100ff0477ac */ /* 0x000ea20008000800 */
[----:B------:R-:W-:-:S07]  /*1090*/  IADD3 R18, PT, PT, -R20, RZ, RZ ;  /* 0x000000ff14127210 */ /* 0x000fce0007ffe1ff */
.L_x_61:
[----:B------:R-:W2:Y:S01]  /*10a0*/  LDL R15, [R17+-0x1c] ;  /* 0xffffe400110f7983 */ /* 0x000ea20000100800 */
[----:B------:R-:W3:Y:S03]  /*10b0*/  LDC.64 R22, c[0x0][0x380] ;  /* 0x0000e000ff167b82 */ /* 0x000ee60000000a00 */
[----:B------:R-:W4:Y:S04]  /*10c0*/  LDL.64 R12, [R17+-0x18] ;  /* 0xffffe800110c7983 */ /* 0x000f280000100a00 */
[----:B------:R-:W3:Y:S01]  /*10d0*/  LDL.64 R10, [R17+-0x10] ;  /* 0xfffff000110a7983 */ /* 0x000ee20000100a00 */
[----:B--2--5:R-:W-:Y:S02]  /*10e0*/  IMAD R29, R26, UR4, R15 ;  /* 0x000000041a1d7c24 */ /* 0x024fe4000f8e020f */
[----:B----4-:R-:W-:-:S02]  /*10f0*/  IMAD R27, R15, UR4, R12 ;  /* 0x000000040f1b7c24 */ /* 0x010fc4000f8e020c */
[----:B---3--:R-:W-:-:S04]  /*1100*/  IMAD.WIDE.U32 R28, R29, 0x4, R22 ;  /* 0x000000041d1c7825 */ /* 0x008fc800078e0016 */
[----:B------:R-:W-:Y:S01]  /*1110*/  IMAD.WIDE.U32 R26, R27, 0x4, R22 ;  /* 0x000000041b1a7825 */ /* 0x000fe200078e0016 */
[----:B------:R2:W3:Y:S03]  /*1120*/  LDG.E R15, desc[UR6][R28.64] ;  /* 0x000000061c0f7981 */ /* 0x0004e6000c1e1900 */
[----:B------:R-:W-:Y:S01]  /*1130*/  IMAD R21, R12, UR4, R13 ;  /* 0x000000040c157c24 */ /* 0x000fe2000f8e020d */
[----:B------:R4:W3:Y:S01]  /*1140*/  LDG.E R14, desc[UR6][R26.64] ;  /* 0x000000061a0e7981 */ /* 0x0008e2000c1e1900 */
[----:B------:R-:W-:Y:S02]  /*1150*/  IMAD R13, R13, UR4, R10 ;  /* 0x000000040d0d7c24 */ /* 0x000fe4000f8e020a */
[----:B--2---:R-:W-:-:S04]  /*1160*/  IMAD.WIDE.U32 R28, R21, 0x4, R22 ;  /* 0x00000004151c7825 */ /* 0x004fc800078e0016 */
[----:B----4-:R-:W-:Y:S01]  /*1170*/  IMAD.WIDE.U32 R26, R13, 0x4, R22 ;  /* 0x000000040d1a7825 */ /* 0x010fe200078e0016 */
[----:B------:R-:W2:Y:S04]  /*1180*/  LDG.E R25, desc[UR6][R28.64] ;  /* 0x000000061c197981 */ /* 0x000ea8000c1e1900 */
[----:B------:R-:W2:Y:S04]  /*1190*/  LDG.E R21, desc[UR6][R26.64] ;  /* 0x000000061a157981 */ /* 0x000ea8000c1e1900 */
[----:B------:R-:W4:Y:S01]  /*11a0*/  LDL.64 R12, [R17+-0x8] ;  /* 0xfffff800110c7983 */ /* 0x000f220000100a00 */
[----:B---3--:R-:W-:-:S03]  /*11b0*/  IADD3 R0, PT, PT, R14, R15, R0 ;  /* 0x0000000f0e007210 */ /* 0x008fc60007ffe000 */
[----:B------:R-:W3:Y:S01]  /*11c0*/  LDL.64 R14, [R17] ;  /* 0x00000000110e7983 */ /* 0x000ee20000100a00 */
[----:B--2---:R-:W-:Y:S01]  /*11d0*/  IADD3 R25, PT, PT, R21, R25, R0 ;  /* 0x0000001915197210 */ /* 0x004fe20007ffe000 */
[----:B------:R-:W-:Y:S02]  /*11e0*/  IMAD R21, R10, UR4, R11 ;  /* 0x000000040a157c24 */ /* 0x000fe4000f8e020b */
[----:B----4-:R-:W-:Y:S02]  /*11f0*/  IMAD R11, R11, UR4, R12 ;  /* 0x000000040b0b7c24 */ /* 0x010fe4000f8e020c */
[----:B------:R-:W-:-:S04]  /*1200*/  IMAD.WIDE.U32 R26, R21, 0x4, R22 ;  /* 0x00000004151a7825 */ /* 0x000fc800078e0016 */
[----:B------:R-:W-:Y:S01]  /*1210*/  IMAD.WIDE.U32 R10, R11, 0x4, R22 ;  /* 0x000000040b0a7825 */ /* 0x000fe200078e0016 */
[----:B------:R2:W4:Y:S03]  /*1220*/  LDG.E R0, desc[UR6][R26.64] ;  /* 0x000000061a007981 */ /* 0x000526000c1e1900 */
[----:B------:R-:W-:Y:S02]  /*1230*/  IMAD R29, R12, UR4, R13 ;  /* 0x000000040c1d7c24 */ /* 0x000fe4000f8e020d */
[----:B------:R-:W4:Y:S04]  /*1240*/  LDG.E R12, desc[UR6][R10.64] ;  /* 0x000000060a0c7981 */ /* 0x000f28000c1e1900 */
[----:B------:R-:W4:Y:S01]  /*1250*/  LDL.64 R10, [R17+0x8] ;  /* 0x00000800110a7983 */ /* 0x000f220000100a00 */
[----:B------:R-:W-:-:S06]  /*1260*/  IMAD.WIDE.U32 R28, R29, 0x4, R22 ;  /* 0x000000041d1c7825 */ /* 0x000fcc00078e0016 */
[----:B------:R-:W4:Y:S01]  /*1270*/  LDG.E R28, desc[UR6][R28.64] ;  /* 0x000000061c1c7981 */ /* 0x000f22000c1e1900 */
[----:B---3--:R-:W-:-:S04]  /*1280*/  IMAD R13, R13, UR4, R14 ;  /* 0x000000040d0d7c24 */ /* 0x008fc8000f8e020e */
[----:B--2---:R-:W-:-:S04]  /*1290*/  IMAD.WIDE.U32 R26, R13, 0x4, R22 ;  /* 0x000000040d1a7825 */ /* 0x004fc800078e0016 */
[----:B------:R-:W-:Y:S01]  /*12a0*/  IMAD R13, R14, UR4, R15 ;  /* 0x000000040e0d7c24 */ /* 0x000fe2000f8e020f */
[----:B------:R2:W3:Y:S01]  /*12b0*/  LDG.E R21, desc[UR6][R26.64] ;  /* 0x000000061a157981 */ /* 0x0004e2000c1e1900 */
[----:B----4-:R-:W-:Y:S02]  /*12c0*/  IADD3 R25, PT, PT, R12, R0, R25 ;  /* 0x000000000c197210 */ /* 0x010fe40007ffe019 */
[----:B------:R-:W-:-:S05]  /*12d0*/  IMAD.WIDE.U32 R12, R13, 0x4, R22 ;  /* 0x000000040d0c7825 */ /* 0x000fca00078e0016 */
[----:B------:R-:W4:Y:S01]  /*12e0*/  LDG.E R0, desc[UR6][R12.64] ;  /* 0x000000060c007981 */ /* 0x000f22000c1e1900 */
[----:B------:R-:W-:-:S04]  /*12f0*/  IMAD R15, R15, UR4, R10 ;  /* 0x000000040f0f7c24 */ /* 0x000fc8000f8e020a */
[----:B--2---:R-:W-:Y:S01]  /*1300*/  IMAD.WIDE.U32 R26, R15, 0x4, R22 ;  /* 0x000000040f1a7825 */ /* 0x004fe200078e0016 */
[----:B------:R-:W2:Y:S05]  /*1310*/  LDL.64 R12, [R17+0x10] ;  /* 0x00001000110c7983 */ /* 0x000eaa0000100a00 */
[----:B------:R-:W4:Y:S04]  /*1320*/  LDG.E R27, desc[UR6][R26.64] ;  /* 0x000000061a1b7981 */ /* 0x000f28000c1e1900 */
[----:B------:R-:W4:Y:S04]  /*1330*/  LDL.64 R14, [R17+0x18] ;  /* 0x00001800110e7983 */ /* 0x000f280000100a00 */
[----:B------:R-:W4:Y:S01]  /*1340*/  LDL R26, [R17+0x20] ;  /* 0x00002000111a7983 */ /* 0x000f220000100800 */
[----:B------:R-:W-:Y:S01]  /*1350*/  IMAD R29, R10, UR4, R11 ;  /* 0x000000040a1d7c24 */ /* 0x000fe2000f8e020b */
[----:B---3--:R-:W-:-:S03]  /*1360*/  IADD3 R21, PT, PT, R21, R28, R25 ;  /* 0x0000001c15157210 */ /* 0x008fc60007ffe019 */
[----:B------:R-:W-:-:S04]  /*1370*/  IMAD.WIDE.U32 R28, R29, 0x4, R22 ;  /* 0x000000041d1c7825 */ /* 0x000fc800078e0016 */
[----:B--2---:R-:W-:Y:S01]  /*1380*/  IMAD R11, R11, UR4, R12 ;  /* 0x000000040b0b7c24 */ /* 0x004fe2000f8e020c */
[----:B----4-:R-:W-:Y:S02]  /*1390*/  IADD3 R0, PT, PT, R27, R0, R21 ;  /* 0x000000001b007210 */ /* 0x010fe40007ffe015 */
[----:B------:R2:W3:Y:S02]  /*13a0*/  LDG.E R21, desc[UR6][R28.64] ;  /* 0x000000061c157981 */ /* 0x0004e4000c1e1900 */
[----:B--2---:R-:W-:-:S04]  /*13b0*/  IMAD.WIDE.U32 R28, R11, 0x4, R22 ;  /* 0x000000040b1c7825 */ /* 0x004fc800078e0016 */
[----:B------:R-:W-:Y:S01]  /*13c0*/  IMAD R11, R12, UR4, R13 ;  /* 0x000000040c0b7c24 */ /* 0x000fe2000f8e020d */
[----:B------:R-:W3:Y:S03]  /*13d0*/  LDG.E R25, desc[UR6][R28.64] ;  /* 0x000000061c197981 */ /* 0x000ee6000c1e1900 */
[----:B------:R-:W-:-:S04]  /*13e0*/  IMAD.WIDE.U32 R10, R11, 0x4, R22 ;  /* 0x000000040b0a7825 */ /* 0x000fc800078e0016 */
[----:B------:R-:W-:Y:S02]  /*13f0*/  IMAD R13, R13, UR4, R14 ;  /* 0x000000040d0d7c24 */ /* 0x000fe4000f8e020e */
[----:B------:R2:W4:Y:S01]  /*1400*/  LDG.E R10, desc[UR6][R10.64] ;  /* 0x000000060a0a7981 */ /* 0x000522000c1e1900 */
[----:B------:R-:W-:Y:S02]  /*1410*/  IMAD R27, R14, UR4, R15 ;  /* 0x000000040e1b7c24 */ /* 0x000fe4000f8e020f */
[----:B------:R-:W-:-:S06]  /*1420*/  IMAD.WIDE.U32 R12, R13, 0x4, R22 ;  /* 0x000000040d0c7825 */ /* 0x000fcc00078e0016 */
[----:B------:R-:W4:Y:S01]  /*1430*/  LDG.E R13, desc[UR6][R12.64] ;  /* 0x000000060c0d7981 */ /* 0x000f22000c1e1900 */
[----:B--2---:R-:W-:Y:S02]  /*1440*/  IMAD R11, R15, UR4, R26 ;  /* 0x000000040f0b7c24 */ /* 0x004fe4000f8e021a */
[----:B------:R-:W-:-:S04]  /*1450*/  IMAD.WIDE.U32 R14, R27, 0x4, R22 ;  /* 0x000000041b0e7825 */ /* 0x000fc800078e0016 */
[----:B------:R-:W-:Y:S02]  /*1460*/  IMAD.WIDE.U32 R22, R11, 0x4, R22 ;  /* 0x000000040b167825 */ /* 0x000fe400078e0016 */
[----:B------:R-:W2:Y:S04]  /*1470*/  LDG.E R15, desc[UR6][R14.64] ;  /* 0x000000060e0f7981 */ /* 0x000ea8000c1e1900 */
[----:B------:R-:W2:Y:S01]  /*1480*/  LDG.E R22, desc[UR6][R22.64] ;  /* 0x0000000616167981 */ /* 0x000ea2000c1e1900 */
[----:B------:R-:W-:-:S05]  /*1490*/  VIADD R18, R18, 0x10 ;  /* 0x0000001012127836 */ /* 0x000fca0000000000 */
[----:B------:R-:W-:Y:S02]  /*14a0*/  ISETP.NE.AND P2, PT, R18, RZ, PT ;  /* 0x000000ff1200720c */ /* 0x000fe40003f45270 */
[----:B------:R-:W-:Y:S02]  /*14b0*/  IADD3 R17, PT, PT, R17, 0x40, RZ ;  /* 0x0000004011117810 */ /* 0x000fe40007ffe0ff */
[----:B---3--:R-:W-:-:S04]  /*14c0*/  IADD3 R0, PT, PT, R25, R21, R0 ;  /* 0x0000001519007210 */ /* 0x008fc80007ffe000 */
[----:B----4-:R-:W-:-:S04]  /*14d0*/  IADD3 R0, PT, PT, R13, R10, R0 ;  /* 0x0000000a0d007210 */ /* 0x010fc80007ffe000 */
[----:B--2---:R-:W-:Y:S01]  /*14e0*/  IADD3 R0, PT, PT, R22, R15, R0 ;  /* 0x0000000f16007210 */ /* 0x004fe20007ffe000 */
[----:B------:R-:W-:Y:S06]  /*14f0*/  @P2 BRA `(.L_x_61) ;  /* 0xfffffff800e82947 */ /* 0x000fec000383ffff */
[----:B------:R-:W-:-:S07]  /*1500*/  IMAD.MOV.U32 R18, RZ, RZ, R20 ;  /* 0x000000ffff127224 */ /* 0x000fce00078e0014 */
.L_x_60:
[----:B------:R-:W-:-:S13]  /*1510*/  LOP3.LUT P2, RZ, R16, 0xf, RZ, 0xc0, !PT ;  /* 0x0000000f10ff7812 */ /* 0x000fda000784c0ff */
[----:B------:R-:W-:Y:S05]  /*1520*/  @!P2 BRA `(.L_x_59) ;  /* 0x000000040054a947 */ /* 0x000fea0003800000 */
[----:B------:R-:W-:Y:S05]  /*1530*/  @!P1 BRA `(.L_x_62) ;  /* 0x0000000000949947 */ /* 0x000fea0003800000 */
[----:B------:R-:W-:Y:S01]  /*1540*/  LEA R28, R18, R1, 0x2 ;  /* 0x00000001121c7211 */ /* 0x000fe200078e10ff */
[----:B------:R-:W2:Y:S01]  /*1550*/  LDC.64 R20, c[0x0][0x380] ;  /* 0x0000e000ff147b82 */ /* 0x000ea20000000a00 */
[----:B------:R-:W3:Y:S03]  /*1560*/  LDCU UR4, c[0x0][0x388] ;  /* 0x00007100ff0477ac */ /* 0x000ee60008000800 */
[----:B------:R-:W3:Y:S04]  /*1570*/  LDL.64 R10, [R28] ;  /* 0x000000001c0a7983 */ /* 0x000ee80000100a00 */
[----:B------:R-:W4:Y:S04]  /*1580*/  LDL.64 R12, [R28+0x8] ;  /* 0x000008001c0c7983 */ /* 0x000f280000100a00 */
[----:B------:R-:W5:Y:S04]  /*1590*/  LDL.64 R14, [R28+0x10] ;  /* 0x000010001c0e7983 */ /* 0x000f680000100a00 */
[----:B------:R-:W2:Y:S04]  /*15a0*/  LDL.64 R16, [R28+0x18] ;  /* 0x000018001c107983 */ /* 0x000ea80000100a00 */
[----:B------:R-:W2:Y:S01]  /*15b0*/  LDL R22, [R28+0x20] ;  /* 0x000020001c167983 */ /* 0x000ea20000100800 */
[----:B---3--:R-:W-:-:S02]  /*15c0*/  IMAD R10, R10, UR4, R11 ;  /* 0x000000040a0a7c24 */ /* 0x008fc4000f8e020b */
[----:B----4-:R-:W-:Y:S02]  /*15d0*/  IMAD R26, R11, UR4, R12 ;  /* 0x000000040b1a7c24 */ /* 0x010fe4000f8e020c */
[----:B------:R-:W-:Y:S02]  /*15e0*/  IMAD R25, R12, UR4, R13 ;  /* 0x000000040c197c24 */ /* 0x000fe4000f8e020d */
[----:B-----5:R-:W-:Y:S02]  /*15f0*/  IMAD R23, R13, UR4, R14 ;  /* 0x000000040d177c24 */ /* 0x020fe4000f8e020e */
[----:B--2---:R-:W-:-:S04]  /*1600*/  IMAD.WIDE.U32 R10, R10, 0x4, R20 ;  /* 0x000000040a0a7825 */ /* 0x004fc800078e0014 */
[----:B------:R-:W-:Y:S02]  /*1610*/  IMAD.WIDE.U32 R12, R26, 0x4, R20 ;  /* 0x000000041a0c7825 */ /* 0x000fe400078e0014 */
[----:B------:R-:W2:Y:S02]  /*1620*/  LDG.E R11, desc[UR6][R10.64] ;  /* 0x000000060a0b7981 */ /* 0x000ea4000c1e1900 */
[----:B------:R-:W-:Y:S02]  /*1630*/  IMAD R29, R15, UR4, R16 ;  /* 0x000000040f1d7c24 */ /* 0x000fe4000f8e0210 */
[----:B------:R-:W-:Y:S01]  /*1640*/  IMAD R27, R14, UR4, R15 ;  /* 0x000000040e1b7c24 */ /* 0x000fe2000f8e020f */
[----:B------:R-:W2:Y:S01]  /*1650*/  LDG.E R12, desc[UR6][R12.64] ;  /* 0x000000060c0c7981 */ /* 0x000ea2000c1e1900 */
[----:B------:R-:W-:Y:S02]  /*1660*/  IMAD R16, R16, UR4, R17 ;  /* 0x0000000410107c24 */ /* 0x000fe4000f8e0211 */
[----:B------:R-:W-:-:S02]  /*1670*/  IMAD R17, R17, UR4, R22 ;  /* 0x0000000411117c24 */ /* 0x000fc4000f8e0216 */
[----:B------:R-:W-:-:S04]  /*1680*/  IMAD.WIDE.U32 R14, R25, 0x4, R20 ;  /* 0x00000004190e7825 */ /* 0x000fc800078e0014 */
[--C-:B------:R-:W-:Y:S02]  /*1690*/  IMAD.WIDE.U32 R22, R23, 0x4, R20.reuse ;  /* 0x0000000417167825 */ /* 0x100fe400078e0014 */
[----:B------:R-:W3:Y:S02]  /*16a0*/  LDG.E R14, desc[UR6][R14.64] ;  /* 0x000000060e0e7981 */ /* 0x000ee4000c1e1900 */
[--C-:B------:R-:W-:Y:S02]  /*16b0*/  IMAD.WIDE.U32 R26, R27, 0x4, R20.reuse ;  /* 0x000000041b1a7825 */ /* 0x100fe400078e0014 */
[----:B------:R4:W3:Y:S02]  /*16c0*/  LDG.E R25, desc[UR6][R22.64] ;  /* 0x0000000616197981 */ /* 0x0008e4000c1e1900 */
[--C-:B------:R-:W-:Y:S02]  /*16d0*/  IMAD.WIDE.U32 R28, R29, 0x4, R20.reuse ;  /* 0x000000041d1c7825 */ /* 0x100fe400078e0014 */
[----:B------:R-:W5:Y:S04]  /*16e0*/  LDG.E R26, desc[UR6][R26.64] ;  /* 0x000000061a1a7981 */ /* 0x000f68000c1e1900 */
[----:B------:R-:W5:Y:S01]  /*16f0*/  LDG.E R28, desc[UR6][R28.64] ;  /* 0x000000061c1c7981 */ /* 0x000f62000c1e1900 */
[----:B----4-:R-:W-:-:S04]  /*1700*/  IMAD.WIDE.U32 R22, R16, 0x4, R20 ;  /* 0x0000000410167825 */ /* 0x010fc800078e0014 */
[----:B------:R-:W-:Y:S01]  /*1710*/  IMAD.WIDE.U32 R20, R17, 0x4, R20 ;  /* 0x0000000411147825 */ /* 0x000fe200078e0014 */
[----:B------:R-:W4:Y:S05]  /*1720*/  LDG.E R10, desc[UR6][R22.64] ;  /* 0x00000006160a7981 */ /* 0x000f2a000c1e1900 */
[----:B------:R-:W4:Y:S01]  /*1730*/  LDG.E R20, desc[UR6][R20.64] ;  /* 0x0000000614147981 */ /* 0x000f22000c1e1900 */
[----:B------:R-:W-:Y:S01]  /*1740*/  VIADD R18, R18, 0x8 ;  /* 0x0000000812127836 */ /* 0x000fe20000000000 */
[----:B--2---:R-:W-:-:S04]  /*1750*/  IADD3 R11, PT, PT, R12, R11, R0 ;  /* 0x0000000b0c0b7210 */ /* 0x004fc80007ffe000 */
[----:B---3--:R-:W-:-:S04]  /*1760*/  IADD3 R11, PT, PT, R25, R14, R11 ;  /* 0x0000000e190b7210 */ /* 0x008fc80007ffe00b */
[----:B-----5:R-:W-:-:S04]  /*1770*/  IADD3 R11, PT, PT, R28, R26, R11 ;  /* 0x0000001a1c0b7210 */ /* 0x020fc80007ffe00b */
[----:B----4-:R-:W-:-:S07]  /*1780*/  IADD3 R0, PT, PT, R20, R10, R11 ;  /* 0x0000000a14007210 */ /* 0x010fce0007ffe00b */
.L_x_62:
[----:B------:R-:W-:-:S04]  /*1790*/  IADD3 R16, PT, PT, R5, -0x1, RZ ;  /* 0xffffffff05107810 */ /* 0x000fc80007ffe0ff */
[----:B------:R-:W-:-:S13]  /*17a0*/  LOP3.LUT P2, RZ, R16, 0x7, RZ, 0xc0, !PT ;  /* 0x0000000710ff7812 */ /* 0x000fda000784c0ff */
[----:B------:R-:W-:Y:S05]  /*17b0*/  @!P2 BRA `(.L_x_59) ;  /* 0x0000000000b0a947 */ /* 0x000fea0003800000 */
[----:B------:R-:W-:Y:S01]  /*17c0*/  ISETP.NE.AND P2, PT, R4, RZ, PT ;  /* 0x000000ff0400720c */ /* 0x000fe20003f45270 */
[----:B------:R-:W-:-:S12]  /*17d0*/  @!P0 BRA `(.L_x_63) ;  /* 0x0000000000548947 */ /* 0x000fd80003800000 */
[----:B------:R-:W-:Y:S01]  /*17e0*/  IMAD R17, R18, 0x4, R1 ;  /* 0x0000000412117824 */ /* 0x000fe200078e0201 */
[----:B------:R-:W2:Y:S01]  /*17f0*/  LDC.64 R14, c[0x0][0x380] ;  /* 0x0000e000ff0e7b82 */ /* 0x000ea20000000a00 */
[----:B------:R-:W3:Y:S03]  /*1800*/  LDCU UR4, c[0x0][0x388] ;  /* 0x00007100ff0477ac */ /* 0x000ee60008000800 */
[----:B------:R-:W3:Y:S04]  /*1810*/  LDL.64 R10, [R17] ;  /* 0x00000000110a7983 */ /* 0x000ee80000100a00 */
[----:B------:R-:W4:Y:S04]  /*1820*/  LDL.64 R12, [R17+0x8] ;  /* 0x00000800110c7983 */ /* 0x000f280000100a00 */
[----:B------:R-:W5:Y:S01]  /*1830*/  LDL R20, [R17+0x10] ;  /* 0x0000100011147983 */ /* 0x000f620000100800 */
[----:B---3--:R-:W-:-:S02]  /*1840*/  IMAD R21, R10, UR4, R11 ;  /* 0x000000040a157c24 */ /* 0x008fc4000f8e020b */
[----:B----4-:R-:W-:Y:S02]  /*1850*/  IMAD R23, R11, UR4, R12 ;  /* 0x000000040b177c24 */ /* 0x010fe4000f8e020c */
[----:B--2---:R-:W-:-:S04]  /*1860*/  IMAD.WIDE.U32 R10, R21, 0x4, R14 ;  /* 0x00000004150a7825 */ /* 0x004fc800078e000e */
[----:B------:R-:W-:Y:S02]  /*1870*/  IMAD R21, R12, UR4, R13 ;  /* 0x000000040c157c24 */ /* 0x000fe4000f8e020d */
[----:B-----5:R-:W-:Y:S01]  /*1880*/  IMAD R25, R13, UR4, R20 ;  /* 0x000000040d197c24 */ /* 0x020fe2000f8e0214 */
[----:B------:R-:W2:Y:S01]  /*1890*/  LDG.E R11, desc[UR6][R10.64] ;  /* 0x000000060a0b7981 */ /* 0x000ea2000c1e1900 */
[----:B------:R-:W-:-:S04]  /*18a0*/  IMAD.WIDE.U32 R12, R23, 0x4, R14 ;  /* 0x00000004170c7825 */ /* 0x000fc800078e000e */
[--C-:B------:R-:W-:Y:S02]  /*18b0*/  IMAD.WIDE.U32 R20, R21, 0x4, R14.reuse ;  /* 0x0000000415147825 */ /* 0x100fe400078e000e */
[----:B------:R-:W2:Y:S02]  /*18c0*/  LDG.E R12, desc[UR6][R12.64] ;  /* 0x000000060c0c7981 */ /* 0x000ea4000c1e1900 */
[----:B------:R-:W-:Y:S02]  /*18d0*/  IMAD.WIDE.U32 R14, R25, 0x4, R14 ;  /* 0x00000004190e7825 */ /* 0x000fe400078e000e */
[----:B------:R-:W3:Y:S04]  /*18e0*/  LDG.E R21, desc[UR6][R20.64] ;  /* 0x0000000614157981 */ /* 0x000ee8000c1e1900 */
[----:B------:R-:W3:Y:S01]  /*18f0*/  LDG.E R14, desc[UR6][R14.64] ;  /* 0x000000060e0e7981 */ /* 0x000ee2000c1e1900 */
[----:B------:R-:W-:-:S02]  /*1900*/  IADD3 R18, PT, PT, R18, 0x4, RZ ;  /* 0x0000000412127810 */ /* 0x000fc40007ffe0ff */
[----:B--2---:R-:W-:-:S04]  /*1910*/  IADD3 R0, PT, PT, R12, R11, R0 ;  /* 0x0000000b0c007210 */ /* 0x004fc80007ffe000 */
[----:B---3--:R-:W-:-:S07]  /*1920*/  IADD3 R0, PT, PT, R14, R21, R0 ;  /* 0x000000150e007210 */ /* 0x008fce0007ffe000 */
.L_x_63:
[----:B------:R-:W-:Y:S05]  /*1930*/  @!P2 BRA `(.L_x_59) ;  /* 0x000000000050a947 */ /* 0x000fea0003800000 */
[----:B------:R-:W-:Y:S01]  /*1940*/  IMAD R18, R18, 0x4, R1 ;  /* 0x0000000412127824 */ /* 0x000fe200078e0201 */
[----:B------:R-:W2:Y:S01]  /*1950*/  LDC.64 R14, c[0x0][0x380] ;  /* 0x0000e000ff0e7b82 */ /* 0x000ea20000000a00 */
[----:B------:R-:W3:Y:S03]  /*1960*/  LDCU UR4, c[0x0][0x388] ;  /* 0x00007100ff0477ac */ /* 0x000ee60008000800 */
[----:B------:R-:W3:Y:S01]  /*1970*/  LDL.64 R10, [R18] ;  /* 0x00000000120a7983 */ /* 0x000ee20000100a00 */
[----:B------:R-:W-:Y:S01]  /*1980*/  ISETP.NE.AND P2, PT, R4, 0x1, PT ;  /* 0x000000010400780c */ /* 0x000fe20003f45270 */
[----:B---3--:R-:W-:-:S04]  /*1990*/  IMAD R13, R10, UR4, R11 ;  /* 0x000000040a0d7c24 */ /* 0x008fc8000f8e020b */
[----:B--2---:R-:W-:-:S06]  /*19a0*/  IMAD.WIDE.U32 R12, R13, 0x4, R14 ;  /* 0x000000040d0c7825 */ /* 0x004fcc00078e000e */
[----:B------:R-:W2:Y:S02]  /*19b0*/  LDG.E R13, desc[UR6][R12.64] ;  /* 0x000000060c0d7981 */ /* 0x000ea4000c1e1900 */
[----:B--2---:R-:W-:Y:S01]  /*19c0*/  IADD3 R0, PT, PT, R0, R13, RZ ;  /* 0x0000000d00007210 */ /* 0x004fe20007ffe0ff */
[----:B------:R-:W-:Y:S06]  /*19d0*/  @!P2 BRA `(.L_x_59) ;  /* 0x000000000028a947 */ /* 0x000fec0003800000 */
[----:B------:R-:W2:Y:S01]  /*19e0*/  LDL.64 R12, [R18+0x8] ;  /* 0x00000800120c7983 */ /* 0x000ea20000100a00 */
[----:B------:R-:W-:Y:S01]  /*19f0*/  ISETP.NE.AND P2, PT, R4, 0x2, PT ;  /* 0x000000020400780c */ /* 0x000fe20003f45270 */
[----:B--2---:R-:W-:-:S12]  /*1a00*/  IMAD R11, R11, UR4, R12 ;  /* 0x000000040b0b7c24 */ /* 0x004fd8000f8e020c */
[----:B------:R-:W-:Y:S02]  /*1a10*/  @P2 IMAD R13, R12, UR4, R13 ;  /* 0x000000040c0d2c24 */ /* 0x000fe4000f8e020d */
[----:B------:R-:W-:-:S04]  /*1a20*/  IMAD.WIDE.U32 R10, R11, 0x4, R14 ;  /* 0x000000040b0a7825 */ /* 0x000fc800078e000e */
[----:B------:R-:W-:Y:S02]  /*1a30*/  @P2 IMAD.WIDE.U32 R14, R13, 0x4, R14 ;  /* 0x000000040d0e2825 */ /* 0x000fe400078e000e */
[----:B------:R-:W2:Y:S04]  /*1a40*/  LDG.E R11, desc[UR6][R10.64] ;  /* 0x000000060a0b7981 */ /* 0x000ea8000c1e1900 */
[----:B------:R-:W3:Y:S01]  /*1a50*/  @P2 LDG.E R15, desc[UR6][R14.64] ;  /* 0x000000060e0f2981 */ /* 0x000ee2000c1e1900 */
[----:B--2---:R-:W-:-:S05]  /*1a60*/  IMAD.IADD R0, R0, 0x1, R11 ;  /* 0x0000000100007824 */ /* 0x004fca00078e020b */
[----:B---3--:R-:W-:-:S07]  /*1a70*/  @P2 IADD3 R0, PT, PT, R0, R15, RZ ;  /* 0x0000000f00002210 */ /* 0x008fce0007ffe0ff */
.L_x_59:
[----:B------:R-:W-:Y:S01]  /*1a80*/  ISETP.GE.AND P2, PT, R0, R3, PT ;  /* 0x000000030000720c */ /* 0x000fe20003f46270 */
[----:B------:R-:W-:-:S05]  /*1a90*/  IMAD.IADD R2, R7, 0x1, -R2 ;  /* 0x0000000107027824 */ /* 0x000fca00078e0a02 */
[----:B------:R-:W-:-:S07]  /*1aa0*/  ISETP.NE.AND P3, PT, R2, 0x15f90, PT ;  /* 0x00015f900200780c */ /* 0x000fce0003f65270 */
[----:B------:R2:W-:Y:S01]  /*1ab0*/  @P2 STL [R8], R19 ;  /* 0x0000001308002387 */ /* 0x0005e20000100800 */
[----:B------:R-:W-:-:S03]  /*1ac0*/  @P2 MOV R0, R3 ;  /* 0x0000000300002202 */ /* 0x000fc60000000f00 */
[----:B------:R2:W-:Y:S02]  /*1ad0*/  @P2 STL [R6], R9 ;  /* 0x0000000906002387 */ /* 0x0005e40000100800 */
[----:B------:R-:W-:Y:S01]  /*1ae0*/  IMAD.MOV.U32 R3, RZ, RZ, R0 ;  /* 0x000000ffff037224 */ /* 0x000fe200078e0000 */
[----:B------:R-:W-:Y:S06]  /*1af0*/  @P3 BRA `(.L_x_64) ;  /* 0xffffffec00fc3947 */ /* 0x000fec000383ffff */
[----:B------:R-:W-:Y:S01]  /*1b00*/  BAR.SYNC.DEFER_BLOCKING 0x0 ;  /* 0x0000000000007b1d */ /* 0x000fe20000010000 */
[----:B------:R-:W-:-:S13]  /*1b10*/  ISETP.GE.AND P0, PT, R5, 0x1, PT ;  /* 0x000000010500780c */ /* 0x000fda0003f06270 */
[----:B------:R-:W-:Y:S05]  /*1b20*/  @!P0 BRA `(.L_x_65) ;  /* 0x0000000400848947 */ /* 0x000fea0003800000 */
[----:B------:R-:W3:Y:S01]  /*1b30*/  LDCU UR8, c[0x0][0x3a4] ;  /* 0x00007480ff0877ac */ /* 0x000ee20008000800 */
[C---:B------:R-:W-:Y:S01]  /*1b40*/  ISETP.GE.U32.AND P0, PT, R5.reuse, 0x10, PT ;  /* 0x000000100500780c */ /* 0x040fe20003f06070 */
[----:B------:R-:W-:Y:S01]  /*1b50*/  HFMA2 R4, -RZ, RZ, 0, 0 ;  /* 0x00000000ff047431 */ /* 0x000fe200000001ff */
[----:B------:R-:W-:-:S04]  /*1b60*/  LOP3.LUT R2, R5, 0xf, RZ, 0xc0, !PT ;  /* 0x0000000f05027812 */ /* 0x000fc800078ec0ff */
[----:B------:R-:W-:Y:S01]  /*1b70*/  ISETP.NE.AND P1, PT, R2, RZ, PT ;  /* 0x000000ff0200720c */ /* 0x000fe20003f25270 */
[----:B---3--:R-:W-:-:S06]  /*1b80*/  VIADD R3, R24, UR8 ;  /* 0x0000000818037c36 */ /* 0x008fcc0008000000 */
[----:B------:R-:W-:Y:S06]  /*1b90*/  @!P0 BRA `(.L_x_66) ;  /* 0x00000000009c8947 */ /* 0x000fec0003800000 */
[----:B------:R-:W3:Y:S01]  /*1ba0*/  LDCU.64 UR4, c[0x0][0x390] ;  /* 0x00007200ff0477ac */ /* 0x000ee20008000a00 */
[----:B------:R-:W-:Y:S01]  /*1bb0*/  LOP3.LUT R4, R5, 0x7ffffff0, RZ, 0xc0, !PT ;  /* 0x7ffffff005047812 */ /* 0x000fe200078ec0ff */
[----:B------:R-:W-:Y:S01]  /*1bc0*/  IMAD.MOV.U32 R17, RZ, RZ, R3 ;  /* 0x000000ffff117224 */ /* 0x000fe200078e0003 */
[----:B------:R-:W-:Y:S02]  /*1bd0*/  IADD3 R25, PT, PT, R1, 0x20, RZ ;  /* 0x0000002001197810 */ /* 0x000fe40007ffe0ff */
[----:B------:R-:W-:Y:S01]  /*1be0*/  IADD3 R28, PT, PT, -R4, RZ, RZ ;  /* 0x000000ff041c7210 */ /* 0x000fe20007ffe1ff */
[----:B---3--:R-:W-:-:S04]  /*1bf0*/  UIADD3 UR4, UP0, UPT, UR4, 0x20, URZ ;  /* 0x0000002004047890 */ /* 0x008fc8000ff1e0ff */
[----:B------:R-:W-:-:S12]  /*1c00*/  UIADD3.X UR5, UPT, UPT, URZ, UR5, URZ, UP0, !UPT ;  /* 0x00000005ff057290 */ /* 0x000fd800087fe4ff */
.L_x_67:
[----:B---3--:R-:W3:Y:S04]  /*1c10*/  LDL.64 R26, [R25+-0x20] ;  /* 0xffffe000191a7983 */ /* 0x008ee80000100a00 */
[----:B0-2---:R-:W2:Y:S01]  /*1c20*/  LDL.64 R6, [R25+-0x18] ;  /* 0xffffe80019067983 */ /* 0x005ea20000100a00 */
[----:B------:R-:W-:Y:S01]  /*1c30*/  MOV R11, UR5 ;  /* 0x00000005000b7c02 */ /* 0x000fe20008000f00 */
[----:B------:R-:W-:Y:S02]  /*1c40*/  IMAD.U32 R10, RZ, RZ, UR4 ;  /* 0x00000004ff0a7e24 */ /* 0x000fe4000f8e00ff */
[----:B------:R-:W4:Y:S04]  /*1c50*/  LDL.64 R8, [R25+-0x10] ;  /* 0xfffff00019087983 */ /* 0x000f280000100a00 */
[----:B------:R-:W5:Y:S04]  /*1c60*/  LDL.64 R12, [R25+-0x8] ;  /* 0xfffff800190c7983 */ /* 0x000f680000100a00 */
[----:B------:R-:W5:Y:S04]  /*1c70*/  LDL.64 R14, [R25] ;  /* 0x00000000190e7983 */ /* 0x000f680000100a00 */
[----:B------:R-:W5:Y:S04]  /*1c80*/  LDL.64 R18, [R25+0x8] ;  /* 0x0000080019127983 */ /* 0x000f680000100a00 */
[----:B------:R-:W5:Y:S04]  /*1c90*/  LDL.64 R20, [R25+0x10] ;  /* 0x0000100019147983 */ /* 0x000f680000100a00 */
[----:B------:R0:W5:Y:S01]  /*1ca0*/  LDL.64 R22, [R25+0x18] ;  /* 0x0000180019167983 */ /* 0x0001620000100a00 */
[----:B------:R-:W-:-:S02]  /*1cb0*/  VIADD R28, R28, 0x10 ;  /* 0x000000101c1c7836 */ /* 0x000fc40000000000 */
[----:B------:R-:W-:-:S03]  /*1cc0*/  IMAD.WIDE R10, R17, 0x4, R10 ;  /* 0x00000004110a7825 */ /* 0x000fc600078e020a */
[----:B------:R-:W-:Y:S01]  /*1cd0*/  ISETP.NE.AND P0, PT, R28, RZ, PT ;  /* 0x000000ff1c00720c */ /* 0x000fe20003f05270 */
[----:B------:R-:W-:Y:S01]  /*1ce0*/  VIADD R17, R17, 0x10 ;  /* 0x0000001011117836 */ /* 0x000fe20000000000 */
[----:B0-----:R-:W-:Y:S01]  /*1cf0*/  IADD3 R25, PT, PT, R25, 0x40, RZ ;  /* 0x0000004019197810 */ /* 0x001fe20007ffe0ff */
[----:B---3--:R3:W-:Y:S04]  /*1d00*/  STG.E desc[UR6][R10.64+-0x20], R26 ;  /* 0xffffe01a0a007986 */ /* 0x0087e8000c101906 */
[----:B------:R3:W-:Y:S04]  /*1d10*/  STG.E desc[UR6][R10.64+-0x1c], R27 ;  /* 0xffffe41b0a007986 */ /* 0x0007e8000c101906 */
[----:B--2---:R3:W-:Y:S04]  /*1d20*/  STG.E desc[UR6][R10.64+-0x18], R6 ;  /* 0xffffe8060a007986 */ /* 0x0047e8000c101906 */
[----:B------:R3:W-:Y:S04]  /*1d30*/  STG.E desc[UR6][R10.64+-0x14], R7 ;  /* 0xffffec070a007986 */ /* 0x0007e8000c101906 */
[----:B----4-:R3:W-:Y:S04]  /*1d40*/  STG.E desc[UR6][R10.64+-0x10], R8 ;  /* 0xfffff0080a007986 */ /* 0x0107e8000c101906 */
[----:B------:R3:W-:Y:S04]  /*1d50*/  STG.E desc[UR6][R10.64+-0xc], R9 ;  /* 0xfffff4090a007986 */ /* 0x0007e8000c101906 */
        /* <DEDUP_REMOVED lines=10> */
[----:B------:R-:W-:Y:S05]  /*1e00*/  @P0 BRA `(.L_x_67) ;  /* 0xfffffffc00800947 */ /* 0x000fea000383ffff */
.L_x_66:
[----:B------:R-:W-:Y:S05]  /*1e10*/  @!P1 BRA `(.L_x_65) ;  /* 0x0000000000c89947 */ /* 0x000fea0003800000 */
[----:B------:R-:W-:Y:S02]  /*1e20*/  ISETP.GE.U32.AND P0, PT, R2, 0x8, PT ;  /* 0x000000080200780c */ /* 0x000fe40003f06070 */
[----:B---3--:R-:W-:-:S04]  /*1e30*/  LOP3.LUT R18, R5, 0x7, RZ, 0xc0, !PT ;  /* 0x0000000705127812 */ /* 0x008fc800078ec0ff */
[----:B------:R-:W-:-:S07]  /*1e40*/  ISETP.NE.AND P1, PT, R18, RZ, PT ;  /* 0x000000ff1200720c */ /* 0x000fce0003f25270 */
[----:B------:R-:W-:Y:S06]  /*1e50*/  @!P0 BRA `(.L_x_68) ;  /* 0x0000000000448947 */ /* 0x000fec0003800000 */
[C---:B------:R-:W-:Y:S01]  /*1e60*/  LEA R2, R4.reuse, R1, 0x2 ;  /* 0x0000000104027211 */ /* 0x040fe200078e10ff */
[----:B------:R-:W3:Y:S04]  /*1e70*/  LDC.64 R14, c[0x0][0x390] ;  /* 0x0000e400ff0e7b82 */ /* 0x000ee80000000a00 */
[----:B------:R-:W4:Y:S04]  /*1e80*/  LDL.64 R10, [R2] ;  /* 0x00000000020a7983 */ /* 0x000f280000100a00 */
[----:B0-2---:R-:W2:Y:S04]  /*1e90*/  LDL.64 R8, [R2+0x8] ;  /* 0x0000080002087983 */ /* 0x005ea80000100a00 */
[----:B------:R-:W5:Y:S04]  /*1ea0*/  LDL.64 R6, [R2+0x10] ;  /* 0x0000100002067983 */ /* 0x000f680000100a00 */
[----:B------:R-:W5:Y:S01]  /*1eb0*/  LDL.64 R12, [R2+0x18] ;  /* 0x00001800020c7983 */ /* 0x000f620000100a00 */
[----:B------:R-:W-:Y:S01]  /*1ec0*/  IMAD.IADD R17, R3, 0x1, R4 ;  /* 0x0000000103117824 */ /* 0x000fe200078e0204 */
[----:B------:R-:W-:-:S03]  /*1ed0*/  IADD3 R4, PT, PT, R4, 0x8, RZ ;  /* 0x0000000804047810 */ /* 0x000fc60007ffe0ff */
[----:B---3--:R-:W-:-:S05]  /*1ee0*/  IMAD.WIDE R14, R17, 0x4, R14 ;  /* 0x00000004110e7825 */ /* 0x008fca00078e020e */
[----:B----4-:R3:W-:Y:S04]  /*1ef0*/  STG.E desc[UR6][R14.64], R10 ;  /* 0x0000000a0e007986 */ /* 0x0107e8000c101906 */
[----:B------:R3:W-:Y:S04]  /*1f00*/  STG.E desc[UR6][R14.64+0x4], R11 ;  /* 0x0000040b0e007986 */ /* 0x0007e8000c101906 */
[----:B--2---:R3:W-:Y:S04]  /*1f10*/  STG.E desc[UR6][R14.64+0x8], R8 ;  /* 0x000008080e007986 */ /* 0x0047e8000c101906 */
[----:B------:R3:W-:Y:S04]  /*1f20*/  STG.E desc[UR6][R14.64+0xc], R9 ;  /* 0x00000c090e007986 */ /* 0x0007e8000c101906 */
[----:B-----5:R3:W-:Y:S04]  /*1f30*/  STG.E desc[UR6][R14.64+0x10], R6 ;  /* 0x000010060e007986 */ /* 0x0207e8000c101906 */
[----:B------:R3:W-:Y:S04]  /*1f40*/  STG.E desc[UR6][R14.64+0x14], R7 ;  /* 0x000014070e007986 */ /* 0x0007e8000c101906 */
[----:B------:R3:W-:Y:S04]  /*1f50*/  STG.E desc[UR6][R14.64+0x18], R12 ;  /* 0x0000180c0e007986 */ /* 0x0007e8000c101906 */
[----:B------:R3:W-:Y:S02]  /*1f60*/  STG.E desc[UR6][R14.64+0x1c], R13 ;  /* 0x00001c0d0e007986 */ /* 0x0007e4000c101906 */
.L_x_68:
[----:B------:R-:W-:Y:S05]  /*1f70*/  @!P1 BRA `(.L_x_65) ;  /* 0x0000000000709947 */ /* 0x000fea0003800000 */
[----:B------:R-:W-:Y:S02]  /*1f80*/  ISETP.GE.U32.AND P0, PT, R18, 0x4, PT ;  /* 0x000000041200780c */ /* 0x000fe40003f06070 */
[----:B0-23--:R-:W-:-:S04]  /*1f90*/  LOP3.LUT R8, R5, 0x3, RZ, 0xc0, !PT ;  /* 0x0000000305087812 */ /* 0x00dfc800078ec0ff */
[----:B------:R-:W-:-:S07]  /*1fa0*/  ISETP.NE.AND P1, PT, R8, RZ, PT ;  /* 0x000000ff0800720c */ /* 0x000fce0003f25270 */
[----:B------:R-:W-:Y:S06]  /*1fb0*/  @!P0 BRA `(.L_x_69) ;  /* 0x00000000002c8947 */ /* 0x000fec0003800000 */
[----:B------:R-:W-:Y:S01]  /*1fc0*/  IMAD R2, R4, 0x4, R1 ;  /* 0x0000000404027824 */ /* 0x000fe200078e0201 */
[----:B------:R-:W0:Y:S04]  /*1fd0*/  LDC.64 R6, c[0x0][0x390] ;  /* 0x0000e400ff067b82 */ /* 0x000e280000000a00 */
[----:B------:R-:W2:Y:S04]  /*1fe0*/  LDL.64 R10, [R2] ;  /* 0x00000000020a7983 */ /* 0x000ea80000100a00 */
[----:B------:R-:W3:Y:S01]  /*1ff0*/  LDL.64 R12, [R2+0x8] ;  /* 0x00000800020c7983 */ /* 0x000ee20000100a00 */
[----:B------:R-:W-:-:S02]  /*2000*/  IADD3 R3, PT, PT, R3, R4, RZ ;  /* 0x0000000403037210 */ /* 0x000fc40007ffe0ff */
[----:B------:R-:W-:-:S03]  /*2010*/  IADD3 R4, PT, PT, R4, 0x4, RZ ;  /* 0x0000000404047810 */ /* 0x000fc60007ffe0ff */
[----:B0-----:R-:W-:-:S05]  /*2020*/  IMAD.WIDE R6, R3, 0x4, R6 ;  /* 0x0000000403067825 */ /* 0x001fca00078e0206 */
[----:B--2---:R0:W-:Y:S04]  /*2030*/  STG.E desc[UR6][R6.64], R10 ;  /* 0x0000000a06007986 */ /* 0x0041e8000c101906 */
[----:B------:R0:W-:Y:S04]  /*2040*/  STG.E desc[UR6][R6.64+0x4], R11 ;  /* 0x0000040b06007986 */ /* 0x0001e8000c101906 */
[----:B---3--:R0:W-:Y:S04]  /*2050*/  STG.E desc[UR6][R6.64+0x8], R12 ;  /* 0x0000080c06007986 */ /* 0x0081e8000c101906 */
[----:B------:R0:W-:Y:S02]  /*2060*/  STG.E desc[UR6][R6.64+0xc], R13 ;  /* 0x00000c0d06007986 */ /* 0x0001e4000c101906 */
.L_x_69:
[----:B------:R-:W-:Y:S05]  /*2070*/  @!P1 BRA `(.L_x_65) ;  /* 0x0000000000309947 */ /* 0x000fea0003800000 */
[----:B0-----:R-:W0:Y:S01]  /*2080*/  LDC.64 R6, c[0x0][0x390] ;  /* 0x0000e400ff067b82 */ /* 0x001e220000000a00 */
[----:B------:R-:W-:Y:S01]  /*2090*/  IADD3 R9, PT, PT, R24, UR8, R4 ;  /* 0x0000000818097c10 */ /* 0x000fe2000fffe004 */
[----:B------:R-:W-:Y:S02]  /*20a0*/  IMAD.MOV R8, RZ, RZ, -R8 ;  /* 0x000000ffff087224 */ /* 0x000fe400078e0a08 */
[----:B------:R-:W-:-:S07]  /*20b0*/  IMAD R4, R4, 0x4, R1 ;  /* 0x0000000404047824 */ /* 0x000fce00078e0201 */
.L_x_70:
[----:B----4-:R2:W3:Y:S01]  /*20c0*/  LDL R11, [R4] ;  /* 0x00000000040b7983 */ /* 0x0104e20000100800 */
[----:B------:R-:W-:Y:S01]  /*20d0*/  IADD3 R8, PT, PT, R8, 0x1, RZ ;  /* 0x0000000108087810 */ /* 0x000fe20007ffe0ff */
[C---:B0-----:R-:W-:Y:S01]  /*20e0*/  IMAD.WIDE R2, R9.reuse, 0x4, R6 ;  /* 0x0000000409027825 */ /* 0x041fe200078e0206 */
[----:B------:R-:W-:Y:S02]  /*20f0*/  IADD3 R9, PT, PT, R9, 0x1, RZ ;  /* 0x0000000109097810 */ /* 0x000fe40007ffe0ff */
[----:B------:R-:W-:Y:S01]  /*2100*/  ISETP.NE.AND P0, PT, R8, RZ, PT ;  /* 0x000000ff0800720c */ /* 0x000fe20003f05270 */
[----:B--2---:R-:W-:Y:S01]  /*2110*/  VIADD R4, R4, 0x4 ;  /* 0x0000000404047836 */ /* 0x004fe20000000000 */
[----:B---3--:R4:W-:Y:S11]  /*2120*/  STG.E desc[UR6][R2.64], R11 ;  /* 0x0000000b02007986 */ /* 0x0089f6000c101906 */
[----:B------:R-:W-:Y:S05]  /*2130*/  @P0 BRA `(.L_x_70) ;  /* 0xfffffffc00e00947 */ /* 0x000fea000383ffff */
.L_x_65:
[----:B0--3--:R-:W0:Y:S01]  /*2140*/  LDC R13, c[0x0][0x3a4] ;  /* 0x0000e900ff0d7b82 */ /* 0x009e220000000800 */
[----:B------:R-:W3:Y:S07]  /*2150*/  LDCU UR4, c[0x0][0x388] ;  /* 0x00007100ff0477ac */ /* 0x000eee0008000800 */
[----:B----4-:R-:W4:Y:S01]  /*2160*/  LDC.64 R10, c[0x0][0x390] ;  /* 0x0000e400ff0a7b82 */ /* 0x010f220000000a00 */
[C---:B0-----:R-:W-:Y:S02]  /*2170*/  ISETP.GE.AND P0, PT, R13.reuse, 0x1, PT ;  /* 0x000000010d00780c */ /* 0x041fe40003f06270 */
[----:B------:R-:W-:-:S02]  /*2180*/  ISETP.NE.AND P1, PT, R13, RZ, PT ;  /* 0x000000ff0d00720c */ /* 0x000fc40003f25270 */
[C---:B------:R-:W-:Y:S02]  /*2190*/  ISETP.LT.OR P0, PT, R5.reuse, 0x54, !P0 ;  /* 0x000000540500780c */ /* 0x040fe40004701670 */
[----:B------:R-:W-:-:S11]  /*21a0*/  ISETP.GT.OR P1, PT, R5, 0x54, !P1 ;  /* 0x000000540500780c */ /* 0x000fd60004f24670 */
[----:B------:R-:W-:Y:S01]  /*21b0*/  @!P0 IADD3 R13, PT, PT, R24, 0x55, R13 ;  /* 0x00000055180d8810 */ /* 0x000fe20007ffe00d */
[----:B------:R-:W5:Y:S01]  /*21c0*/  @!P0 LDL R15, [R1] ;  /* 0x00000000010f8983 */ /* 0x000f620000100800 */
[----:B--2---:R-:W0:Y:S03]  /*21d0*/  @!P0 LDC.64 R8, c[0x0][0x380] ;  /* 0x0000e000ff088b82 */ /* 0x004e260000000a00 */
[----:B----4-:R-:W-:Y:S01]  /*21e0*/  @!P0 IMAD.WIDE R12, R13, 0x4, R10 ;  /* 0x000000040d0c8825 */ /* 0x010fe200078e020a */
[----:B------:R-:W-:-:S03]  /*21f0*/  @!P1 LEA R16, R16, R1, 0x2 ;  /* 0x0000000110109211 */ /* 0x000fc600078e10ff */
[C---:B------:R-:W-:Y:S01]  /*2200*/  @!P1 IMAD.WIDE R6, R24.reuse, 0x4, R10 ;  /* 0x0000000418069825 */ /* 0x040fe200078e020a */
[----:B------:R3:W5:Y:S01]  /*2210*/  @!P0 LDG.E R4, desc[UR6][R12.64] ;  /* 0x000000060c048981 */ /* 0x000762000c1e1900 */
[----:B------:R-:W2:Y:S03]  /*2220*/  @!P1 LDC R5, c[0x0][0x388] ;  /* 0x0000e200ff059b82 */ /* 0x000ea60000000800 */
[----:B------:R-:W2:Y:S04]  /*2230*/  @!P1 LDL R16, [R16] ;  /* 0x0000000010109983 */ /* 0x000ea80000100800 */
[----:B------:R-:W2:Y:S01]  /*2240*/  @!P1 LDG.E R7, desc[UR6][R6.64] ;  /* 0x0000000606079981 */ /* 0x000ea2000c1e1900 */
[----:B------:R-:W4:Y:S01]  /*2250*/  @!P1 LDC.64 R2, c[0x0][0x380] ;  /* 0x0000e000ff029b82 */ /* 0x000f220000000a00 */
[----:B---3--:R-:W-:-:S05]  /*2260*/  IADD3 R13, PT, PT, R24, UR4, RZ ;  /* 0x00000004180d7c10 */ /* 0x008fca000fffe0ff */
[----:B------:R-:W-:-:S04]  /*2270*/  IMAD.WIDE R10, R13, 0x4, R10 ;  /* 0x000000040d0a7825 */ /* 0x000fc800078e020a */
[----:B-----5:R-:W-:-:S04]  /*2280*/  @!P0 IMAD R4, R4, UR4, R15 ;  /* 0x0000000404048c24 */ /* 0x020fc8000f8e020f */
[----:B0-----:R-:W-:Y:S02]  /*2290*/  @!P0 IMAD.WIDE.U32 R8, R4, 0x4, R8 ;  /* 0x0000000404088825 */ /* 0x001fe400078e0008 */
[----:B------:R-:W3:Y:S02]  /*22a0*/  LDG.E R4, desc[UR6][R10.64] ;  /* 0x000000060a047981 */ /* 0x000ee4000c1e1900 */
[----:B--2---:R-:W-:Y:S02]  /*22b0*/  @!P1 IMAD R5, R16, R5, R7 ;  /* 0x0000000510059224 */ /* 0x004fe400078e0207 */
[----:B------:R-:W2:Y:S02]  /*22c0*/  @!P0 LDG.E R9, desc[UR6][R8.64] ;  /* 0x0000000608098981 */ /* 0x000ea4000c1e1900 */
[----:B----4-:R-:W-:-:S06]  /*22d0*/  @!P1 IMAD.WIDE.U32 R2, R5, 0x4, R2 ;  /* 0x0000000405029825 */ /* 0x010fcc00078e0002 */
[----:B------:R-:W4:Y:S01]  /*22e0*/  @!P1 LDG.E R2, desc[UR6][R2.64] ;  /* 0x0000000602029981 */ /* 0x000f22000c1e1900 */
[----:B--2---:R-:W-:-:S05]  /*22f0*/  @!P0 IMAD.IADD R0, R0, 0x1, R9 ;  /* 0x0000000100008824 */ /* 0x004fca00078e0209 */
[----:B----4-:R-:W-:-:S04]  /*2300*/  @!P1 IADD3 R0, PT, PT, R2, R0, RZ ;  /* 0x0000000002009210 */ /* 0x010fc80007ffe0ff */
[----:B---3--:R-:W-:-:S05]  /*2310*/  IADD3 R5, PT, PT, R4, R0, RZ ;  /* 0x0000000004057210 */ /* 0x008fca0007ffe0ff */
[----:B------:R-:W-:Y:S01]  /*2320*/  STG.E desc[UR6][R10.64], R5 ;  /* 0x000000050a007986 */ /* 0x000fe2000c101906 */
[----:B------:R-:W-:Y:S05]  /*2330*/  EXIT ;  /* 0x000000000000794d */ /* 0x000fea0003800000 */
.L_x_71:
        /* <DEDUP_REMOVED lines=12> */
.L_x_75:


//--------------------- .nv.shared._Z22permutaciones_registerPiiS_S_ --------------------------
	.section	.nv.shared._Z22permutaciones_registerPiiS_S_,"aw",@nobits
	.sectionflags	@""
	.align	16
	.zero		1024


//--------------------- .nv.shared.reserved.0     --------------------------
	.section	.nv.shared.reserved.0,"aw",@nobits
	.weak		__nv_reservedSMEM_offset_0_alias
	.size		__nv_reservedSMEM_offset_0_alias, 0, 64
	.other		__nv_reservedSMEM_offset_0_alias,@"STO_CUDA_RESERVED_SHARED STV_DEFAULT"
__nv_reservedSMEM_offset_0_alias:
	.zero		0
	.zero		64


//--------------------- .nv.shared._Z29permutaciones_shared_registerPiiS_S_ --------------------------
	.section	.nv.shared._Z29permutaciones_shared_registerPiiS_S_,"aw",@nobits
	.sectionflags	@""
	.align	16
	.zero		1024


//--------------------- .nv.shared._Z13permutacionesPiiS_S_ --------------------------
	.section	.nv.shared._Z13permutacionesPiiS_S_,"aw",@nobits
	.sectionflags	@""
	.align	16
	.zero		1024


//--------------------- .nv.shared._Z33permutaciones_shared_register_bigPiiS_S_ii --------------------------
	.section	.nv.shared._Z33permutaciones_shared_register_bigPiiS_S_ii,"aw",@nobits
	.sectionflags	@""
	.align	16
.nv.shared._Z33permutaciones_shared_register_bigPiiS_S_ii:
	.zero		17024


//--------------------- .nv.constant0._Z22permutaciones_registerPiiS_S_ --------------------------
	.section	.nv.constant0._Z22permutaciones_registerPiiS_S_,"a",@progbits
	.sectionflags	@""
	.align	4
.nv.constant0._Z22permutaciones_registerPiiS_S_:
	.zero		928


//--------------------- .nv.constant0._Z29permutaciones_shared_registerPiiS_S_ --------------------------
	.section	.nv.constant0._Z29permutaciones_shared_registerPiiS_S_,"a",@progbits
	.sectionflags	@""
	.align	4
.nv.constant0._Z29permutaciones_shared_registerPiiS_S_:
	.zero		928


//--------------------- .nv.constant0._Z13permutacionesPiiS_S_ --------------------------
	.section	.nv.constant0._Z13permutacionesPiiS_S_,"a",@progbits
	.sectionflags	@""
	.align	4
.nv.constant0._Z13permutacionesPiiS_S_:
	.zero		928


//--------------------- .nv.constant0._Z33permutaciones_shared_register_bigPiiS_S_ii --------------------------
	.section	.nv.constant0._Z33permutaciones_shared_register_bigPiiS_S_ii,"a",@progbits
	.sectionflags	@""
	.align	4
.nv.constant0._Z33permutaciones_shared_register_bigPiiS_S_ii:
	.zero		936


//--------------------- SYMBOLS --------------------------

	.type		.nv.reservedSmem.offset0,@object
	.size		.nv.reservedSmem.offset0,0x4
	.type		.nv.reservedSmem.cap,@object
	.size		.nv.reservedSmem.cap,0x4
